	.target	sm_90a

	.elftype	@"ET_EXEC"


//--------------------- .note.nv.tkinfo           --------------------------
	.section	.note.nv.tkinfo,"",@"SHT_NOTE"
	.sectionflags	@"SHF_NOTE_NV_TKINFO"
	.tkinfo
        /*0018*/ 	.word	0x00000002
        /*0030*/ 	.string	""
        /*0030*/ 	.string	"ptxas"
        /*0030*/ 	.string	"Cuda compilation tools, release 13.0, V13.0.88"
        /*0030*/ 	.string	"Build cuda_13.0.r13.0/compiler.36424714_0"
        /*0030*/ 	.string	"-v  -suppress-debug-info  -lineinfo  -arch sm_90a "



//--------------------- .note.nv.cuinfo           --------------------------
	.section	.note.nv.cuinfo,"",@"SHT_NOTE"
	.sectionflags	@"SHF_NOTE_NV_CUINFO"
        /*0018*/ 	.short	0x0002
        /*001a*/ 	.short	0x005a
        /*001c*/ 	.short	0x0082
	.zero		2


//--------------------- .nv.info                  --------------------------
	.section	.nv.info,"",@"SHT_CUDA_INFO"
	.align	4


	//----- nvinfo : EIATTR_REGCOUNT
	.align		4
        /*0000*/ 	.byte	0x04, 0x2f
        /*0002*/ 	.short	(.L_1 - .L_0)
	.align		4
.L_0:
        /*0004*/ 	.word	index@(gluon_wgmma)
        /*0008*/ 	.word	0x0000009a


	//----- nvinfo : EIATTR_FRAME_SIZE
	.align		4
.L_1:
        /*000c*/ 	.byte	0x04, 0x11
        /*000e*/ 	.short	(.L_3 - .L_2)
	.align		4
.L_2:
        /*0010*/ 	.word	index@(gluon_wgmma)
        /*0014*/ 	.word	0x00000000


	//----- nvinfo : EIATTR_MIN_STACK_SIZE
	.align		4
.L_3:
        /*0018*/ 	.byte	0x04, 0x12
        /*001a*/ 	.short	(.L_5 - .L_4)
	.align		4
.L_4:
        /*001c*/ 	.word	index@(gluon_wgmma)
        /*0020*/ 	.word	0x00000000
.L_5:


//--------------------- .nv.compat                --------------------------
	.section	.nv.compat,"",@"SHT_CUDA_COMPAT_INFO"
	.align	4
        /*0000*/ 	.byte	0x02, 0x09, 0x01, 0x00, 0x02, 0x02, 0x04, 0x00, 0x02, 0x05, 0x05, 0x00, 0x03, 0x07, 0x01, 0x01
        /*0010*/ 	.byte	0x02, 0x03, 0x03, 0x00, 0x02, 0x06, 0x01, 0x00, 0x04, 0x0b, 0x08, 0x00, 0x00, 0x00, 0x00, 0x00
        /*0020*/ 	.byte	0x00, 0x00, 0x00, 0x00


//--------------------- .nv.info.gluon_wgmma      --------------------------
	.section	.nv.info.gluon_wgmma,"",@"SHT_CUDA_INFO"
	.sectionflags	@""
	.align	4


	//----- nvinfo : EIATTR_CUDA_API_VERSION
	.align		4
        /*0000*/ 	.byte	0x04, 0x37
        /*0002*/ 	.short	(.L_7 - .L_6)
.L_6:
        /*0004*/ 	.word	0x00000082


	//----- nvinfo : EIATTR_KPARAM_INFO
	.align		4
.L_7:
        /*0008*/ 	.byte	0x04, 0x17
        /*000a*/ 	.short	(.L_9 - .L_8)
.L_8:
        /*000c*/ 	.word	0x00000000
        /*0010*/ 	.short	0x000a
        /*0012*/ 	.short	0x0048
        /*0014*/ 	.byte	0x00, 0xf4, 0x21, 0x00


	//----- nvinfo : EIATTR_KPARAM_INFO
	.align		4
.L_9:
        /*0018*/ 	.byte	0x04, 0x17
        /*001a*/ 	.short	(.L_11 - .L_10)
.L_10:
        /*001c*/ 	.word	0x00000000
        /*0020*/ 	.short	0x0009
        /*0022*/ 	.short	0x0040
        /*0024*/ 	.byte	0x00, 0xf4, 0x21, 0x00


	//----- nvinfo : EIATTR_KPARAM_INFO
	.align		4
.L_11:
        /*0028*/ 	.byte	0x04, 0x17
        /*002a*/ 	.short	(.L_13 - .L_12)
.L_12:
        /*002c*/ 	.word	0x00000000
        /*0030*/ 	.short	0x0008
        /*0032*/ 	.short	0x0038
        /*0034*/ 	.byte	0x00, 0xf0, 0x21, 0x00


	//----- nvinfo : EIATTR_KPARAM_INFO
	.align		4
.L_13:
        /*0038*/ 	.byte	0x04, 0x17
        /*003a*/ 	.short	(.L_15 - .L_14)
.L_14:
        /*003c*/ 	.word	0x00000000
        /*0040*/ 	.short	0x0007
        /*0042*/ 	.short	0x0030
        /*0044*/ 	.byte	0x00, 0xf0, 0x21, 0x00


	//----- nvinfo : EIATTR_KPARAM_INFO
	.align		4
.L_15:
        /*0048*/ 	.byte	0x04, 0x17
        /*004a*/ 	.short	(.L_17 - .L_16)
.L_16:
        /*004c*/ 	.word	0x00000000
        /*0050*/ 	.short	0x0006
        /*0052*/ 	.short	0x0028
        /*0054*/ 	.byte	0x00, 0xf0, 0x21, 0x00


	//----- nvinfo : EIATTR_KPARAM_INFO
	.align		4
.L_17:
        /*0058*/ 	.byte	0x04, 0x17
        /*005a*/ 	.short	(.L_19 - .L_18)
.L_18:
        /*005c*/ 	.word	0x00000000
        /*0060*/ 	.short	0x0005
        /*0062*/ 	.short	0x0020
        /*0064*/ 	.byte	0x00, 0xf0, 0x11, 0x00


	//----- nvinfo : EIATTR_KPARAM_INFO
	.align		4
.L_19:
        /*0068*/ 	.byte	0x04, 0x17
        /*006a*/ 	.short	(.L_21 - .L_20)
.L_20:
        /*006c*/ 	.word	0x00000000
        /*0070*/ 	.short	0x0004
        /*0072*/ 	.short	0x001c
        /*0074*/ 	.byte	0x00, 0xf0, 0x11, 0x00


	//----- nvinfo : EIATTR_KPARAM_INFO
	.align		4
.L_21:
        /*0078*/ 	.byte	0x04, 0x17
        /*007a*/ 	.short	(.L_23 - .L_22)
.L_22:
        /*007c*/ 	.word	0x00000000
        /*0080*/ 	.short	0x0003
        /*0082*/ 	.short	0x0018
        /*0084*/ 	.byte	0x00, 0xf0, 0x11, 0x00


	//----- nvinfo : EIATTR_KPARAM_INFO
	.align		4
.L_23:
        /*0088*/ 	.byte	0x04, 0x17
        /*008a*/ 	.short	(.L_25 - .L_24)
.L_24:
        /*008c*/ 	.word	0x00000000
        /*0090*/ 	.short	0x0002
        /*0092*/ 	.short	0x0010
        /*0094*/ 	.byte	0x00, 0xf4, 0x21, 0x00


	//----- nvinfo : EIATTR_KPARAM_INFO
	.align		4
.L_25:
        /*0098*/ 	.byte	0x04, 0x17
        /*009a*/ 	.short	(.L_27 - .L_26)
.L_26:
        /*009c*/ 	.word	0x00000000
        /*00a0*/ 	.short	0x0001
        /*00a2*/ 	.short	0x0008
        /*00a4*/ 	.byte	0x00, 0xf4, 0x21, 0x00


	//----- nvinfo : EIATTR_KPARAM_INFO
	.align		4
.L_27:
        /*00a8*/ 	.byte	0x04, 0x17
        /*00aa*/ 	.short	(.L_29 - .L_28)
.L_28:
        /*00ac*/ 	.word	0x00000000
        /*00b0*/ 	.short	0x0000
        /*00b2*/ 	.short	0x0000
        /*00b4*/ 	.byte	0x00, 0xf4, 0x21, 0x00


	//----- nvinfo : EIATTR_SPARSE_MMA_MASK
	.align		4
.L_29:
        /*00b8*/ 	.byte	0x03, 0x50
        /*00ba*/ 	.short	0x0000


	//----- nvinfo : EIATTR_MAXREG_COUNT
	.align		4
        /*00bc*/ 	.byte	0x03, 0x1b
        /*00be*/ 	.short	0x00ff


	//----- nvinfo : EIATTR_NUM_BARRIERS
	.align		4
        /*00c0*/ 	.byte	0x02, 0x4c
        /*00c2*/ 	.byte	0x01
	.zero		1


	//----- nvinfo : EIATTR_MERCURY_ISA_VERSION
	.align		4
        /*00c4*/ 	.byte	0x03, 0x5f
        /*00c6*/ 	.short	0x0101


	//----- nvinfo : EIATTR_INT_WARP_WIDE_INSTR_OFFSETS
	.align		4
        /*00c8*/ 	.byte	0x04, 0x31
        /*00ca*/ 	.short	(.L_31 - .L_30)


	//   ....[0]....
.L_30:
        /*00cc*/ 	.word	0x00001320


	//   ....[1]....
        /*00d0*/ 	.word	0x00001340


	//   ....[2]....
        /*00d4*/ 	.word	0x00001350


	//   ....[3]....
        /*00d8*/ 	.word	0x00001360


	//   ....[4]....
        /*00dc*/ 	.word	0x00001470


	//   ....[5]....
        /*00e0*/ 	.word	0x00001dc0


	//   ....[6]....
        /*00e4*/ 	.word	0x00001dd0


	//   ....[7]....
        /*00e8*/ 	.word	0x00001e60


	//   ....[8]....
        /*00ec*/ 	.word	0x00001e70


	//   ....[9]....
        /*00f0*/ 	.word	0x00002790


	//   ....[10]....
        /*00f4*/ 	.word	0x000027a0


	//----- nvinfo : EIATTR_COOP_GROUP_MASK_REGIDS
	.align		4
.L_31:
        /*00f8*/ 	.byte	0x04, 0x29
        /*00fa*/ 	.short	(.L_33 - .L_32)


	//   ....[0]....
.L_32:
        /*00fc*/ 	.word	0xffffffff


	//   ....[1]....
        /*0100*/ 	.word	0xffffffff


	//   ....[2]....
        /*0104*/ 	.word	0xffffffff


	//----- nvinfo : EIATTR_COOP_GROUP_INSTR_OFFSETS
	.align		4
.L_33:
        /*0108*/ 	.byte	0x04, 0x28
        /*010a*/ 	.short	(.L_35 - .L_34)


	//   ....[0]....
.L_34:
        /*010c*/ 	.word	0x00000150


	//   ....[1]....
        /*0110*/ 	.word	0x00000700


	//   ....[2]....
        /*0114*/ 	.word	0x00000cf0


	//----- nvinfo : EIATTR_MBARRIER_INSTR_OFFSETS
	.align		4
.L_35:
        /*0118*/ 	.byte	0x04, 0x39
        /*011a*/ 	.short	(.L_37 - .L_36)


	//   ....[0]....
.L_36:
        /*011c*/ 	.word	0x000014d0
        /*0120*/ 	.word	0x000000ff
        /*0124*/ 	.word	0x00018000
        /*0128*/ 	.short	0x0100
        /*012a*/ 	.byte	0x14
	.zero		1


	//   ....[1]....
        /*012c*/ 	.word	0x00001660
        /*0130*/ 	.word	0x000000ff
        /*0134*/ 	.word	0x00018008
        /*0138*/ 	.short	0x0100
        /*013a*/ 	.byte	0x14
	.zero		1


	//   ....[2]....
        /*013c*/ 	.word	0x000017f0
        /*0140*/ 	.word	0x000000ff
        /*0144*/ 	.word	0x00018010
        /*0148*/ 	.short	0x0100
        /*014a*/ 	.byte	0x14
	.zero		1


	//   ....[3]....
        /*014c*/ 	.word	0x00001890
        /*0150*/ 	.word	0x000000ff
        /*0154*/ 	.word	0x00018018
        /*0158*/ 	.short	0x0100
        /*015a*/ 	.byte	0x14
	.zero		1


	//   ....[4]....
        /*015c*/ 	.word	0x00001f50
        /*0160*/ 	.word	0x000000ff
        /*0164*/ 	.word	0x00018000
        /*0168*/ 	.short	0x010a
        /*016a*/ 	.byte	0x20
	.zero		1


	//   ....[5]....
        /*016c*/ 	.word	0x00002210
        /*0170*/ 	.word	0x000000ff
        /*0174*/ 	.word	0x00018000
        /*0178*/ 	.short	0x0108
        /*017a*/ 	.byte	0x14
	.zero		1


	//   ....[6]....
        /*017c*/ 	.word	0x00002310
        /*0180*/ 	.word	0x000000ff
        /*0184*/ 	.word	0x00018008
        /*0188*/ 	.short	0x0108
        /*018a*/ 	.byte	0x14
	.zero		1


	//   ....[7]....
        /*018c*/ 	.word	0x00002400
        /*0190*/ 	.word	0x000000ff
        /*0194*/ 	.word	0x00018010
        /*0198*/ 	.short	0x0108
        /*019a*/ 	.byte	0x14
	.zero		1


	//   ....[8]....
        /*019c*/ 	.word	0x000024f0
        /*01a0*/ 	.word	0x000000ff
        /*01a4*/ 	.word	0x00018018
        /*01a8*/ 	.short	0x0108
        /*01aa*/ 	.byte	0x14
	.zero		1


	//   ....[9]....
        /*01ac*/ 	.word	0x00002850
        /*01b0*/ 	.word	0x000000ff
        /*01b4*/ 	.word	0x00018000
        /*01b8*/ 	.short	0x010a
        /*01ba*/ 	.byte	0x20
	.zero		1


	//----- nvinfo : EIATTR_NUM_MBARRIERS
	.align		4
.L_37:
        /*01bc*/ 	.byte	0x03, 0x38
        /*01be*/ 	.short	0x0004


	//----- nvinfo : EIATTR_EXIT_INSTR_OFFSETS
	.align		4
        /*01c0*/ 	.byte	0x04, 0x1c
        /*01c2*/ 	.short	(.L_39 - .L_38)


	//   ....[0]....
.L_38:
        /*01c4*/ 	.word	0x00002840


	//----- nvinfo : EIATTR_REQNTID
	.align		4
.L_39:
        /*01c8*/ 	.byte	0x04, 0x10
        /*01ca*/ 	.short	(.L_41 - .L_40)
.L_40:
        /*01cc*/ 	.word	0x00000100
        /*01d0*/ 	.word	0x00000001
        /*01d4*/ 	.word	0x00000001


	//----- nvinfo : EIATTR_CRS_STACK_SIZE
	.align		4
.L_41:
        /*01d8*/ 	.byte	0x04, 0x1e
        /*01da*/ 	.short	(.L_43 - .L_42)
.L_42:
        /*01dc*/ 	.word	0x00000000


	//----- nvinfo : EIATTR_CBANK_PARAM_SIZE
	.align		4
.L_43:
        /*01e0*/ 	.byte	0x03, 0x19
        /*01e2*/ 	.short	0x0050


	//----- nvinfo : EIATTR_PARAM_CBANK
	.align		4
        /*01e4*/ 	.byte	0x04, 0x0a
        /*01e6*/ 	.short	(.L_45 - .L_44)
	.align		4
.L_44:
        /*01e8*/ 	.word	index@(.nv.constant0.gluon_wgmma)
        /*01ec*/ 	.short	0x0210
        /*01ee*/ 	.short	0x0050


	//----- nvinfo : EIATTR_SW_WAR
	.align		4
.L_45:
        /*01f0*/ 	.byte	0x04, 0x36
        /*01f2*/ 	.short	(.L_47 - .L_46)
.L_46:
        /*01f4*/ 	.word	0x00000008
.L_47:


//--------------------- .nv.callgraph             --------------------------
	.section	.nv.callgraph,"",@"SHT_CUDA_CALLGRAPH"
	.align	4
	.sectionentsize	8
	.align		4
        /*0000*/ 	.word	0x00000000
	.align		4
        /*0004*/ 	.word	0xffffffff
	.align		4
        /*0008*/ 	.word	0x00000000
	.align		4
        /*000c*/ 	.word	0xfffffffe
	.align		4
        /*0010*/ 	.word	0x00000000
	.align		4
        /*0014*/ 	.word	0xfffffffd
	.align		4
        /*0018*/ 	.word	0x00000000
	.align		4
        /*001c*/ 	.word	0xfffffffc


//--------------------- .text.gluon_wgmma         --------------------------
	.section	.text.gluon_wgmma,"ax",@progbits
	.align	128
        .global         gluon_wgmma
        .type           gluon_wgmma,@function
        .size           gluon_wgmma,(.L_x_52 - gluon_wgmma)
        .other          gluon_wgmma,@"STO_CUDA_ENTRY STV_DEFAULT"
gluon_wgmma:
.text.gluon_wgmma:
[----:B------:R-:W-:Y:S01]  /*0000*/  LDC R1, c[0x0][0x28] ;  /* 0x00000a00ff017b82 */ /* 0x000fe20000000800 */
[----:B------:R-:W1:Y:S07]  /*0010*/  S2R R0, SR_TID.X ;  /* 0x0000000000007919 */ /* 0x000e6e0000002100 */
[----:B------:R-:W2:Y:S01]  /*0020*/  S2UR UR4, SR_CgaCtaId ;  /* 0x00000000000479c3 */ /* 0x000ea20000008800 */
[----:B------:R-:W-:Y:S01]  /*0030*/  UMOV UR20, 0x400 ;  /* 0x0000040000147882 */ /* 0x000fe20000000000 */
[----:B------:R-:W-:Y:S01]  /*0040*/  ULDC UR6, c[0x0][0xc] ;  /* 0x0000030000067ab9 */ /* 0x000fe20000000800 */
[----:B------:R-:W-:Y:S01]  /*0050*/  ULDC.64 UR26, c[0x0][0x250] ;  /* 0x00009400001a7ab9 */ /* 0x000fe20000000a00 */
[----:B------:R-:W-:Y:S04]  /*0060*/  BSSY B0, `(.L_x_0) ;  /* 0x000001f000007945 */ /* 0x000fe80003800000 */
[----:B------:R-:W3:Y:S08]  /*0070*/  LDC R4, c[0x0][0x228] ;  /* 0x00008a00ff047b82 */ /* 0x000ef00000000800 */
[----:B------:R-:W4:Y:S08]  /*0080*/  LDC R13, c[0x0][0x230] ;  /* 0x00008c00ff0d7b82 */ /* 0x000f300000000800 */
[----:B------:R-:W-:Y:S01]  /*0090*/  S2UR UR30, SR_CTAID.Y ;  /* 0x00000000001e79c3 */ /* 0x000fe20000002600 */
[----:B--2---:R-:W-:-:S03]  /*00a0*/  ULEA UR20, UR4, UR20, 0x18 ;  /* 0x0000001404147291 */ /* 0x004fc6000f8ec03f */
[----:B------:R-:W-:Y:S01]  /*00b0*/  ULDC UR4, c[0x0][0x10] ;  /* 0x0000040000047ab9 */ /* 0x000fe20000000800 */
[----:B-1----:R-:W-:-:S03]  /*00c0*/  LOP3.LUT R6, R0, 0xff, RZ, 0xc0, !PT ;  /* 0x000000ff00067812 */ /* 0x002fc600078ec0ff */
[----:B------:R-:W1:Y:S01]  /*00d0*/  S2UR UR5, SR_CTAID.Z ;  /* 0x00000000000579c3 */ /* 0x000e620000002700 */
[----:B---3--:R-:W-:Y:S01]  /*00e0*/  VIADD R4, R4, 0xffffffff ;  /* 0xffffffff04047836 */ /* 0x008fe20000000000 */
[C---:B------:R-:W-:Y:S02]  /*00f0*/  ISETP.GE.U32.AND P0, PT, R6.reuse, 0x20, PT ;  /* 0x000000200600780c */ /* 0x040fe40003f06070 */
[C---:B------:R-:W-:Y:S02]  /*0100*/  ISETP.NE.U32.AND P2, PT, R6.reuse, RZ, PT ;  /* 0x000000ff0600720c */ /* 0x040fe40003f45070 */
[----:B------:R-:W-:Y:S02]  /*0110*/  LEA R12, R6, UR20, 0x2 ;  /* 0x00000014060c7c11 */ /* 0x000fe4000f8e10ff */
[----:B------:R-:W2:Y:S01]  /*0120*/  S2UR UR31, SR_CTAID.X ;  /* 0x00000000001f79c3 */ /* 0x000ea20000002500 */
[----:B----4-:R-:W-:-:S06]  /*0130*/  VIADD R9, R13, 0xffffffff ;  /* 0xffffffff0d097836 */ /* 0x010fcc0000000000 */
[----:B------:R3:W-:Y:S01]  /*0140*/  @!P0 STS [R12], RZ ;  /* 0x000000ff0c008388 */ /* 0x0007e20000000800 */
[----:B------:R-:W-:-:S03]  /*0150*/  NOP ;  /* 0x0000000000007918 */ /* 0x000fc60000000000 */
[----:B------:R3:W-:Y:S01]  /*0160*/  @!P2 STS [UR20+0x24], R4 ;  /* 0x00002404ff00a988 */ /* 0x0007e20008000814 */
[----:B-1----:R-:W-:-:S03]  /*0170*/  UIMAD UR4, UR5, UR4, UR30 ;  /* 0x00000004050472a4 */ /* 0x002fc6000f8e021e */
[----:B------:R3:W-:Y:S01]  /*0180*/  @!P2 STS [UR20+0x20], R9 ;  /* 0x00002009ff00a988 */ /* 0x0007e20008000814 */
[----:B--2---:R-:W-:-:S04]  /*0190*/  UIMAD UR4, UR4, UR6, UR31 ;  /* 0x00000006040472a4 */ /* 0x004fc8000f8e021f */
[----:B------:R-:W-:-:S03]  /*01a0*/  UIMAD UR5, UR4, 0x180, URZ ;  /* 0x00000180040578a4 */ /* 0x000fc6000f8e023f */
[----:B------:R-:W-:Y:S01]  /*01b0*/  UMOV UR4, URZ ;  /* 0x0000003f00047c82 */ /* 0x000fe20008000000 */
[----:B------:R-:W-:-:S04]  /*01c0*/  UIADD3 UR22, UP0, UR5, UR26, URZ ;  /* 0x0000001a05167290 */ /* 0x000fc8000ff1e03f */
[----:B------:R-:W-:Y:S01]  /*01d0*/  ULEA.HI.X.SX32 UR23, UR5, UR27, 0x1, UP0 ;  /* 0x0000001b05177291 */ /* 0x000fe200080f0e3f */
[----:B---3--:R-:W-:Y:S11]  /*01e0*/  @P2 BRA `(.L_x_1) ;  /* 0x0000000000182947 */ /* 0x008ff60003800000 */
[----:B------:R-:W1:Y:S01]  /*01f0*/  LDS R2, [UR20+0x8] ;  /* 0x00000814ff027984 */ /* 0x000e620008000800 */
[----:B------:R-:W2:Y:S01]  /*0200*/  LDC.64 R10, c[0x0][0x210] ;  /* 0x00008400ff0a7b82 */ /* 0x000ea20000000a00 */
[----:B------:R-:W-:Y:S02]  /*0210*/  IMAD.MOV.U32 R3, RZ, RZ, 0x70 ;  /* 0x00000070ff037424 */ /* 0x000fe400078e00ff */
[----:B--2---:R2:W-:Y:S03]  /*0220*/  STS.64 [UR20], R10 ;  /* 0x0000000aff007988 */ /* 0x0045e60008000a14 */
[----:B-1----:R-:W-:-:S05]  /*0230*/  LOP3.LUT R2, R2, 0x10, R3, 0xd8, !PT ;  /* 0x0000001002027812 */ /* 0x002fca00078ed803 */
[----:B------:R2:W-:Y:S02]  /*0240*/  STS [UR20+0x8], R2 ;  /* 0x00000802ff007988 */ /* 0x0005e40008000814 */
.L_x_1:
[----:B------:R-:W-:Y:S05]  /*0250*/  BSYNC B0 ;  /* 0x0000000000007941 */ /* 0x000fea0003800000 */
.L_x_0:
[----:B------:R-:W-:Y:S04]  /*0260*/  BSSY B0, `(.L_x_2) ;  /* 0x000000a000007945 */ /* 0x000fe80003800000 */
[----:B------:R-:W-:Y:S05]  /*0270*/  @P2 BRA `(.L_x_3) ;  /* 0x0000000000202947 */ /* 0x000fea0003800000 */
[----:B--2---:R-:W1:Y:S01]  /*0280*/  LDS R2, [UR20+0x34] ;  /* 0x00003414ff027984 */ /* 0x004e620008000800 */
[----:B------:R-:W-:Y:S02]  /*0290*/  IMAD.MOV.U32 R3, RZ, RZ, 0x1f000000 ;  /* 0x1f000000ff037424 */ /* 0x000fe400078e00ff */
[----:B------:R-:W-:Y:S01]  /*02a0*/  @!P2 IMAD.MOV.U32 R5, RZ, RZ, 0x7f ;  /* 0x0000007fff05a424 */ /* 0x000fe200078e00ff */
[----:B------:R-:W2:Y:S02]  /*02b0*/  @!P2 LDS R8, [UR20+0x38] ;  /* 0x00003814ff08a984 */ /* 0x000ea40008000800 */
[----:B-1----:R-:W-:Y:S02]  /*02c0*/  LOP3.LUT R2, R2, 0xff000000, R3, 0xb8, !PT ;  /* 0xff00000002027812 */ /* 0x002fe400078eb803 */
[----:B--2---:R-:W-:-:S03]  /*02d0*/  @!P2 LOP3.LUT R3, R8, 0xff, R5, 0xb8, !PT ;  /* 0x000000ff0803a812 */ /* 0x004fc600078eb805 */
[----:B------:R1:W-:Y:S04]  /*02e0*/  STS [UR20+0x34], R2 ;  /* 0x00003402ff007988 */ /* 0x0003e80008000814 */
[----:B------:R1:W-:Y:S02]  /*02f0*/  @!P2 STS [UR20+0x38], R3 ;  /* 0x00003803ff00a988 */ /* 0x0003e40008000814 */
.L_x_3:
[----:B------:R-:W-:Y:S05]  /*0300*/  BSYNC B0 ;  /* 0x0000000000007941 */ /* 0x000fea0003800000 */
.L_x_2:
[----:B------:R-:W-:Y:S04]  /*0310*/  BSSY B0, `(.L_x_4) ;  /* 0x000000e000007945 */ /* 0x000fe80003800000 */
[----:B------:R-:W-:Y:S05]  /*0320*/  @P2 BRA `(.L_x_5) ;  /* 0x0000000000302947 */ /* 0x000fea0003800000 */
[----:B-1----:R-:W1:Y:S01]  /*0330*/  LDS R3, [UR20+0x34] ;  /* 0x00003414ff037984 */ /* 0x002e620008000800 */
[----:B--2---:R-:W2:Y:S03]  /*0340*/  LDC.64 R10, c[0x0][0x238] ;  /* 0x00008e00ff0a7b82 */ /* 0x004ea60000000a00 */
[----:B------:R-:W3:Y:S01]  /*0350*/  LDS R2, [UR20+0x1c] ;  /* 0x00001c14ff027984 */ /* 0x000ee20008000800 */
[C---:B--2---:R-:W-:Y:S01]  /*0360*/  SHF.L.U64.HI R8, R10.reuse, 0x1, R11 ;  /* 0x000000010a087819 */ /* 0x044fe2000001020b */
[----:B------:R-:W-:-:S03]  /*0370*/  IMAD.SHL.U32 R5, R10, 0x2, RZ ;  /* 0x000000020a057824 */ /* 0x000fc600078e00ff */
[--C-:B------:R-:W-:Y:S02]  /*0380*/  SHF.R.U32.HI R7, RZ, 0x4, R8.reuse ;  /* 0x00000004ff077819 */ /* 0x100fe40000011608 */
[----:B------:R-:W-:-:S05]  /*0390*/  SHF.R.U64 R5, R5, 0x4, R8 ;  /* 0x0000000405057819 */ /* 0x000fca0000001208 */
[----:B------:R4:W-:Y:S01]  /*03a0*/  STS [UR20+0xc], R5 ;  /* 0x00000c05ff007988 */ /* 0x0009e20008000814 */
[----:B-1----:R-:W-:Y:S02]  /*03b0*/  LOP3.LUT R3, R3, 0x7, RZ, 0xb8, !PT ;  /* 0x0000000703037812 */ /* 0x002fe400078eb8ff */
[----:B---3--:R-:W-:-:S03]  /*03c0*/  LOP3.LUT R2, R2, 0xf, R7, 0xb8, !PT ;  /* 0x0000000f02027812 */ /* 0x008fc600078eb807 */
[----:B------:R4:W-:Y:S04]  /*03d0*/  STS [UR20+0x34], R3 ;  /* 0x00003403ff007988 */ /* 0x0009e80008000814 */
[----:B------:R4:W-:Y:S02]  /*03e0*/  STS [UR20+0x1c], R2 ;  /* 0x00001c02ff007988 */ /* 0x0009e40008000814 */
.L_x_5:
[----:B------:R-:W-:Y:S05]  /*03f0*/  BSYNC B0 ;  /* 0x0000000000007941 */ /* 0x000fea0003800000 */
.L_x_4:
[----:B------:R-:W-:Y:S04]  /*0400*/  BSSY B1, `(.L_x_6) ;  /* 0x000001a000017945 */ /* 0x000fe80003800000 */
[----:B------:R-:W-:Y:S04]  /*0410*/  BSSY B0, `(.L_x_7) ;  /* 0x0000015000007945 */ /* 0x000fe80003800000 */
[----:B------:R-:W-:Y:S05]  /*0420*/  @P2 BRA `(.L_x_8) ;  /* 0x0000000000202947 */ /* 0x000fea0003800000 */
[----:B-12-4-:R-:W1:Y:S02]  /*0430*/  LDS R2, [UR20+0x34] ;  /* 0x00003414ff027984 */ /* 0x016e640008000800 */
[----:B-1----:R-:W-:-:S05]  /*0440*/  LOP3.LUT R2, R2, 0x38, RZ, 0xb8, !PT ;  /* 0x0000003802027812 */ /* 0x002fca00078eb8ff */
[----:B------:R1:W-:Y:S01]  /*0450*/  STS [UR20+0x34], R2 ;  /* 0x00003402ff007988 */ /* 0x0003e20008000814 */
[----:B------:R-:W-:Y:S05]  /*0460*/  @P2 BRA `(.L_x_9) ;  /* 0x0000000000202947 */ /* 0x000fea0003800000 */
[----:B-1----:R-:W1:Y:S01]  /*0470*/  LDS R2, [UR20+0x8] ;  /* 0x00000814ff027984 */ /* 0x002e620008000800 */
[----:B------:R-:W-:-:S05]  /*0480*/  IMAD.MOV.U32 R3, RZ, RZ, 0x780 ;  /* 0x00000780ff037424 */ /* 0x000fca00078e00ff */
[----:B-1----:R-:W-:-:S05]  /*0490*/  LOP3.LUT R2, R2, 0x500, R3, 0xd8, !PT ;  /* 0x0000050002027812 */ /* 0x002fca00078ed803 */
[----:B------:R3:W-:Y:S02]  /*04a0*/  STS [UR20+0x8], R2 ;  /* 0x00000802ff007988 */ /* 0x0007e40008000814 */
.L_x_8:
[----:B------:R-:W-:Y:S05]  /*04b0*/  @P2 BRA `(.L_x_10) ;  /* 0x0000000000282947 */ /* 0x000fea0003800000 */
[----:B-1234-:R-:W1:Y:S02]  /*04c0*/  LDS R2, [UR20+0x8] ;  /* 0x00000814ff027984 */ /* 0x01ee640008000800 */
[----:B-1----:R-:W-:-:S05]  /*04d0*/  LOP3.LUT R2, R2, 0x1800, RZ, 0xb8, !PT ;  /* 0x0000180002027812 */ /* 0x002fca00078eb8ff */
[----:B------:R2:W-:Y:S02]  /*04e0*/  STS [UR20+0x8], R2 ;  /* 0x00000802ff007988 */ /* 0x0005e40008000814 */
.L_x_9:
[----:B------:R-:W-:Y:S05]  /*04f0*/  @P2 BREAK B0 ;  /* 0x0000000000002942 */ /* 0x000fea0003800000 */
[----:B------:R-:W-:Y:S05]  /*0500*/  @P2 BRA `(.L_x_11) ;  /* 0x0000000000242947 */ /* 0x000fea0003800000 */
[----:B------:R-:W3:Y:S01]  /*0510*/  LDS R3, [UR20+0x8] ;  /* 0x00000814ff037984 */ /* 0x000ee20008000800 */
[----:B-12---:R-:W-:-:S05]  /*0520*/  IMAD.MOV.U32 R2, RZ, RZ, 0x6000 ;  /* 0x00006000ff027424 */ /* 0x006fca00078e00ff */
[----:B---3--:R-:W-:-:S04]  /*0530*/  LOP3.LUT R2, R3, 0x4000, R2, 0xd8, !PT ;  /* 0x0000400003027812 */ /* 0x008fc800078ed802 */
[----:B------:R-:W-:-:S05]  /*0540*/  LOP3.LUT R2, R2, 0x400000, RZ, 0xb8, !PT ;  /* 0x0040000002027812 */ /* 0x000fca00078eb8ff */
[----:B------:R5:W-:Y:S02]  /*0550*/  STS [UR20+0x8], R2 ;  /* 0x00000802ff007988 */ /* 0x000be40008000814 */
.L_x_10:
[----:B------:R-:W-:Y:S05]  /*0560*/  BSYNC B0 ;  /* 0x0000000000007941 */ /* 0x000fea0003800000 */
.L_x_7:
[----:B-12345:R-:W1:Y:S02]  /*0570*/  @!P2 LDS R2, [UR20+0x8] ;  /* 0x00000814ff02a984 */ /* 0x03ee640008000800 */
[----:B-1----:R-:W-:-:S05]  /*0580*/  @!P2 LOP3.LUT R2, R2, 0x8000, RZ, 0xb8, !PT ;  /* 0x000080000202a812 */ /* 0x002fca00078eb8ff */
[----:B------:R3:W-:Y:S02]  /*0590*/  @!P2 STS [UR20+0x8], R2 ;  /* 0x00000802ff00a988 */ /* 0x0007e40008000814 */
.L_x_11:
[----:B------:R-:W-:Y:S05]  /*05a0*/  BSYNC B1 ;  /* 0x0000000000017941 */ /* 0x000fea0003800000 */
.L_x_6:
[----:B------:R-:W-:Y:S05]  /*05b0*/  WARPSYNC.ALL ;  /* 0x0000000000007948 */ /* 0x000fea0003800000 */
[----:B------:R-:W-:Y:S05]  /*05c0*/  @P0 BRA `(.L_x_12) ;  /* 0x0000000000280947 */ /* 0x000fea0003800000 */
[----:B-123--:R-:W1:Y:S01]  /*05d0*/  S2R R2, SR_LANEID ;  /* 0x0000000000027919 */ /* 0x00ee620000000000 */
[----:B------:R-:W-:Y:S05]  /*05e0*/  WARPSYNC.ALL ;  /* 0x0000000000007948 */ /* 0x000fea0003800000 */
[----:B-1----:R-:W-:-:S05]  /*05f0*/  IMAD.SHL.U32 R5, R2, 0x4, RZ ;  /* 0x0000000402057824 */ /* 0x002fca00078e00ff */
[----:B------:R-:W1:Y:S01]  /*0600*/  LDS R7, [R5+UR20] ;  /* 0x0000001405077984 */ /* 0x000e620008000800 */
[----:B------:R-:W-:-:S05]  /*0610*/  IADD3 R2, P1, R5, UR22, RZ ;  /* 0x0000001605027c10 */ /* 0x000fca000ff3e0ff */
[----:B------:R-:W-:-:S05]  /*0620*/  IMAD.X R3, RZ, RZ, UR23, P1 ;  /* 0x00000017ff037e24 */ /* 0x000fca00088e06ff */
[----:B-1----:R4:W5:Y:S01]  /*0630*/  ATOMG.E.EXCH.STRONG.GPU PT, RZ, [R2], R7 ;  /* 0x0000000702ff73a8 */ /* 0x00296200041ee100 */
[----:B------:R-:W-:-:S04]  /*0640*/  DEPBAR {5,4,3,2,1,0} ;  /* 0x0000003f0000791a */ /* 0x000fc80000000000 */
[----:B------:R4:W-:Y:S01]  /*0650*/  UTMACCTL.IV [UR22] ;  /* 0x00000000160079b9 */ /* 0x0009e20008000000 */
[----:B------:R-:W-:Y:S01]  /*0660*/  NOP ;  /* 0x0000000000007918 */ /* 0x000fe20000000000 */
.L_x_12:
[----:B------:R-:W-:Y:S05]  /*0670*/  @P0 BRA `(.L_x_13) ;  /* 0x00000000000c0947 */ /* 0x000fea0003800000 */
[----:B------:R0:W-:Y:S01]  /*0680*/  UTMACMDFLUSH ;  /* 0x00000000000079b7 */ /* 0x0001e20000000000 */
[----:B------:R-:W-:Y:S05]  /*0690*/  @P0 BRA `(.L_x_13) ;  /* 0x0000000000040947 */ /* 0x000fea0003800000 */
[----:B------:R-:W-:-:S04]  /*06a0*/  DEPBAR.LE SB0, 0x0 ;  /* 0x000080000000791a */ /* 0x000fc80000000000 */
.L_x_13:
[----:B------:R-:W-:Y:S05]  /*06b0*/  WARPSYNC.ALL ;  /* 0x0000000000007948 */ /* 0x000fea0003800000 */
[----:B-----5:R-:W-:Y:S06]  /*06c0*/  BAR.SYNC.DEFER_BLOCKING 0x0 ;  /* 0x0000000000007b1d */ /* 0x020fec0000010000 */
[----:B------:R-:W-:Y:S02]  /*06d0*/  BSSY B1, `(.L_x_14) ;  /* 0x000000b000017945 */ /* 0x000fe40003800000 */
[----:B------:R-:W-:Y:S06]  /*06e0*/  BAR.SYNC.DEFER_BLOCKING 0x0 ;  /* 0x0000000000007b1d */ /* 0x000fec0000010000 */
[----:B------:R5:W-:Y:S01]  /*06f0*/  @!P0 STS [R12], RZ ;  /* 0x000000ff0c008388 */ /* 0x000be20000000800 */
[----:B------:R-:W-:Y:S01]  /*0700*/  NOP ;  /* 0x0000000000007918 */ /* 0x000fe20000000000 */
[----:B------:R-:W-:Y:S05]  /*0710*/  @P2 BRA `(.L_x_15) ;  /* 0x0000000000182947 */ /* 0x000fea0003800000 */
[----:B-1234-:R-:W1:Y:S01]  /*0720*/  LDS R2, [UR20+0x8] ;  /* 0x00000814ff027984 */ /* 0x01ee620008000800 */
[----:B------:R-:W2:Y:S01]  /*0730*/  LDC.64 R10, c[0x0][0x218] ;  /* 0x00008600ff0a7b82 */ /* 0x000ea20000000a00 */
[----:B------:R-:W-:Y:S02]  /*0740*/  IMAD.MOV.U32 R3, RZ, RZ, 0x70 ;  /* 0x00000070ff037424 */ /* 0x000fe400078e00ff */
[----:B--2---:R2:W-:Y:S03]  /*0750*/  STS.64 [UR20], R10 ;  /* 0x0000000aff007988 */ /* 0x0045e60008000a14 */
[----:B-1----:R-:W-:-:S05]  /*0760*/  LOP3.LUT R2, R2, 0x10, R3, 0xd8, !PT ;  /* 0x0000001002027812 */ /* 0x002fca00078ed803 */
[----:B------:R2:W-:Y:S02]  /*0770*/  STS [UR20+0x8], R2 ;  /* 0x00000802ff007988 */ /* 0x0005e40008000814 */
.L_x_15:
[----:B----4-:R-:W-:Y:S05]  /*0780*/  BSYNC B1 ;  /* 0x0000000000017941 */ /* 0x010fea0003800000 */
.L_x_14:
[----:B------:R-:W-:Y:S04]  /*0790*/  BSSY B2, `(.L_x_16) ;  /* 0x000000f000027945 */ /* 0x000fe80003800000 */
[----:B------:R-:W-:Y:S04]  /*07a0*/  BSSY B1, `(.L_x_17) ;  /* 0x000000c000017945 */ /* 0x000fe80003800000 */
[----:B------:R-:W-:Y:S05]  /*07b0*/  @P2 BRA `(.L_x_18) ;  /* 0x0000000000282947 */ /* 0x000fea0003800000 */
[----:B-123--:R-:W1:Y:S01]  /*07c0*/  LDS R2, [UR20+0x34] ;  /* 0x00003414ff027984 */ /* 0x00ee620008000800 */
[----:B------:R-:W-:Y:S01]  /*07d0*/  IMAD.MOV.U32 R3, RZ, RZ, 0x1f000000 ;  /* 0x1f000000ff037424 */ /* 0x000fe200078e00ff */
[----:B------:R-:W-:Y:S05]  /*07e0*/  @P2 BREAK B1 ;  /* 0x0000000000012942 */ /* 0x000fea0003800000 */
[----:B-1----:R-:W-:-:S05]  /*07f0*/  LOP3.LUT R2, R2, 0xff000000, R3, 0xb8, !PT ;  /* 0xff00000002027812 */ /* 0x002fca00078eb803 */
[----:B------:R1:W-:Y:S01]  /*0800*/  STS [UR20+0x34], R2 ;  /* 0x00003402ff007988 */ /* 0x0003e20008000814 */
[----:B------:R-:W-:Y:S05]  /*0810*/  @P2 BRA `(.L_x_19) ;  /* 0x0000000000182947 */ /* 0x000fea0003800000 */
[----:B------:R-:W2:Y:S01]  /*0820*/  LDS R3, [UR20+0x38] ;  /* 0x00003814ff037984 */ /* 0x000ea20008000800 */
[----:B-1----:R-:W-:-:S05]  /*0830*/  IMAD.MOV.U32 R2, RZ, RZ, 0xff ;  /* 0x000000ffff027424 */ /* 0x002fca00078e00ff */
[----:B--2---:R-:W-:-:S05]  /*0840*/  LOP3.LUT R2, R3, 0xff, R2, 0xb8, !PT ;  /* 0x000000ff03027812 */ /* 0x004fca00078eb802 */
[----:B------:R4:W-:Y:S02]  /*0850*/  STS [UR20+0x38], R2 ;  /* 0x00003802ff007988 */ /* 0x0009e40008000814 */
.L_x_18:
[----:B------:R-:W-:Y:S05]  /*0860*/  BSYNC B1 ;  /* 0x0000000000017941 */ /* 0x000fea0003800000 */
.L_x_17:
[----:B------:R1:W-:Y:S02]  /*0870*/  @!P2 STS [UR20+0x20], R9 ;  /* 0x00002009ff00a988 */ /* 0x0003e40008000814 */
.L_x_19:
[----:B------:R-:W-:Y:S05]  /*0880*/  BSYNC B2 ;  /* 0x0000000000027941 */ /* 0x000fea0003800000 */
.L_x_16:
[----:B------:R-:W-:Y:S05]  /*0890*/  WARPSYNC.ALL ;  /* 0x0000000000007948 */ /* 0x000fea0003800000 */
[----:B------:R-:W2:Y:S01]  /*08a0*/  LDC R5, c[0x0][0x22c] ;  /* 0x00008b00ff057b82 */ /* 0x000ea20000000800 */
[----:B------:R-:W-:Y:S01]  /*08b0*/  BSSY B2, `(.L_x_20) ;  /* 0x0000010000027945 */ /* 0x000fe20003800000 */
[----:B--2---:R-:W-:-:S05]  /*08c0*/  VIADD R5, R5, 0xffffffff ;  /* 0xffffffff05057836 */ /* 0x004fca0000000000 */
[----:B------:R2:W-:Y:S01]  /*08d0*/  @!P2 STS [UR20+0x24], R5 ;  /* 0x00002405ff00a988 */ /* 0x0005e20008000814 */
[----:B------:R-:W-:Y:S05]  /*08e0*/  @P2 BRA `(.L_x_21) ;  /* 0x0000000000302947 */ /* 0x000fea0003800000 */
[----:B------:R-:W2:Y:S01]  /*08f0*/  LDS R3, [UR20+0x34] ;  /* 0x00003414ff037984 */ /* 0x000ea20008000800 */
[----:B------:R-:W2:Y:S03]  /*0900*/  LDC.64 R10, c[0x0][0x240] ;  /* 0x00009000ff0a7b82 */ /* 0x000ea60000000a00 */
[----:B-1-34-:R-:W1:Y:S01]  /*0910*/  LDS R2, [UR20+0x1c] ;  /* 0x00001c14ff027984 */ /* 0x01ae620008000800 */
[C---:B--2---:R-:W-:Y:S01]  /*0920*/  SHF.L.U64.HI R8, R10.reuse, 0x1, R11 ;  /* 0x000000010a087819 */ /* 0x044fe2000001020b */
[----:B------:R-:W-:-:S03]  /*0930*/  IMAD.SHL.U32 R7, R10, 0x2, RZ ;  /* 0x000000020a077824 */ /* 0x000fc600078e00ff */
[--C-:B------:R-:W-:Y:S02]  /*0940*/  SHF.R.U32.HI R9, RZ, 0x4, R8.reuse ;  /* 0x00000004ff097819 */ /* 0x100fe40000011608 */
[----:B------:R-:W-:-:S05]  /*0950*/  SHF.R.U64 R7, R7, 0x4, R8 ;  /* 0x0000000407077819 */ /* 0x000fca0000001208 */
[----:B------:R2:W-:Y:S01]  /*0960*/  STS [UR20+0xc], R7 ;  /* 0x00000c07ff007988 */ /* 0x0005e20008000814 */
[----:B------:R-:W-:Y:S02]  /*0970*/  LOP3.LUT R3, R3, 0x7, RZ, 0xb8, !PT ;  /* 0x0000000703037812 */ /* 0x000fe400078eb8ff */
[----:B-1----:R-:W-:-:S03]  /*0980*/  LOP3.LUT R2, R2, 0xf, R9, 0xb8, !PT ;  /* 0x0000000f02027812 */ /* 0x002fc600078eb809 */
[----:B------:R2:W-:Y:S04]  /*0990*/  STS [UR20+0x34], R3 ;  /* 0x00003403ff007988 */ /* 0x0005e80008000814 */
[----:B------:R2:W-:Y:S02]  /*09a0*/  STS [UR20+0x1c], R2 ;  /* 0x00001c02ff007988 */ /* 0x0005e40008000814 */
.L_x_21:
[----:B------:R-:W-:Y:S05]  /*09b0*/  BSYNC B2 ;  /* 0x0000000000027941 */ /* 0x000fea0003800000 */
.L_x_20:
[----:B------:R-:W-:Y:S04]  /*09c0*/  BSSY B3, `(.L_x_22) ;  /* 0x000001a000037945 */ /* 0x000fe80003800000 */
[----:B------:R-:W-:Y:S04]  /*09d0*/  BSSY B2, `(.L_x_23) ;  /* 0x0000015000027945 */ /* 0x000fe80003800000 */
[----:B------:R-:W-:Y:S05]  /*09e0*/  @P2 BRA `(.L_x_24) ;  /* 0x0000000000202947 */ /* 0x000fea0003800000 */
[----:B-1234-:R-:W1:Y:S02]  /*09f0*/  LDS R2, [UR20+0x34] ;  /* 0x00003414ff027984 */ /* 0x01ee640008000800 */
[----:B-1----:R-:W-:-:S05]  /*0a00*/  LOP3.LUT R2, R2, 0x38, RZ, 0xb8, !PT ;  /* 0x0000003802027812 */ /* 0x002fca00078eb8ff */
[----:B------:R1:W-:Y:S01]  /*0a10*/  STS [UR20+0x34], R2 ;  /* 0x00003402ff007988 */ /* 0x0003e20008000814 */
[----:B------:R-:W-:Y:S05]  /*0a20*/  @P2 BRA `(.L_x_25) ;  /* 0x0000000000202947 */ /* 0x000fea0003800000 */
[----:B-1----:R-:W1:Y:S01]  /*0a30*/  LDS R2, [UR20+0x8] ;  /* 0x00000814ff027984 */ /* 0x002e620008000800 */
[----:B------:R-:W-:-:S05]  /*0a40*/  IMAD.MOV.U32 R3, RZ, RZ, 0x780 ;  /* 0x00000780ff037424 */ /* 0x000fca00078e00ff */
[----:B-1----:R-:W-:-:S05]  /*0a50*/  LOP3.LUT R2, R2, 0x500, R3, 0xd8, !PT ;  /* 0x0000050002027812 */ /* 0x002fca00078ed803 */
[----:B------:R1:W-:Y:S02]  /*0a60*/  STS [UR20+0x8], R2 ;  /* 0x00000802ff007988 */ /* 0x0003e40008000814 */
.L_x_24:
[----:B------:R-:W-:Y:S05]  /*0a70*/  @P2 BRA `(.L_x_26) ;  /* 0x0000000000282947 */ /* 0x000fea0003800000 */
[----:B-1234-:R-:W1:Y:S02]  /*0a80*/  LDS R2, [UR20+0x8] ;  /* 0x00000814ff027984 */ /* 0x01ee640008000800 */
[----:B-1----:R-:W-:-:S05]  /*0a90*/  LOP3.LUT R2, R2, 0x1800, RZ, 0xb8, !PT ;  /* 0x0000180002027812 */ /* 0x002fca00078eb8ff */
[----:B------:R2:W-:Y:S02]  /*0aa0*/  STS [UR20+0x8], R2 ;  /* 0x00000802ff007988 */ /* 0x0005e40008000814 */
.L_x_25:
[----:B------:R-:W-:Y:S05]  /*0ab0*/  @P2 BREAK B2 ;  /* 0x0000000000022942 */ /* 0x000fea0003800000 */
[----:B------:R-:W-:Y:S05]  /*0ac0*/  @P2 BRA `(.L_x_27) ;  /* 0x0000000000242947 */ /* 0x000fea0003800000 */
[----:B-12---:R-:W1:Y:S01]  /*0ad0*/  LDS R2, [UR20+0x8] ;  /* 0x00000814ff027984 */ /* 0x006e620008000800 */
[----:B------:R-:W-:-:S05]  /*0ae0*/  IMAD.MOV.U32 R3, RZ, RZ, 0x6000 ;  /* 0x00006000ff037424 */ /* 0x000fca00078e00ff */
[----:B-1----:R-:W-:-:S04]  /*0af0*/  LOP3.LUT R2, R2, 0x4000, R3, 0xd8, !PT ;  /* 0x0000400002027812 */ /* 0x002fc800078ed803 */
[----:B------:R-:W-:-:S05]  /*0b00*/  LOP3.LUT R2, R2, 0x400000, RZ, 0xb8, !PT ;  /* 0x0040000002027812 */ /* 0x000fca00078eb8ff */
[----:B------:R1:W-:Y:S02]  /*0b10*/  STS [UR20+0x8], R2 ;  /* 0x00000802ff007988 */ /* 0x0003e40008000814 */
.L_x_26:
[----:B------:R-:W-:Y:S05]  /*0b20*/  BSYNC B2 ;  /* 0x0000000000027941 */ /* 0x000fea0003800000 */
.L_x_23:
[----:B-1234-:R-:W1:Y:S02]  /*0b30*/  @!P2 LDS R2, [UR20+0x8] ;  /* 0x00000814ff02a984 */ /* 0x01ee640008000800 */
[----:B-1----:R-:W-:-:S05]  /*0b40*/  @!P2 LOP3.LUT R2, R2, 0x8000, RZ, 0xb8, !PT ;  /* 0x000080000202a812 */ /* 0x002fca00078eb8ff */
[----:B------:R3:W-:Y:S02]  /*0b50*/  @!P2 STS [UR20+0x8], R2 ;  /* 0x00000802ff00a988 */ /* 0x0007e40008000814 */
.L_x_27:
[----:B------:R-:W-:Y:S05]  /*0b60*/  BSYNC B3 ;  /* 0x0000000000037941 */ /* 0x000fea0003800000 */
.L_x_22:
[----:B------:R-:W-:Y:S05]  /*0b70*/  WARPSYNC.ALL ;  /* 0x0000000000007948 */ /* 0x000fea0003800000 */
[----:B------:R-:W-:-:S04]  /*0b80*/  UIADD3 UR25, UR5, 0x80, URZ ;  /* 0x0000008005197890 */ /* 0x000fc8000fffe03f */
[----:B------:R-:W-:-:S04]  /*0b90*/  UIADD3 UR24, UP0, UR25, UR26, URZ ;  /* 0x0000001a19187290 */ /* 0x000fc8000ff1e03f */
[----:B------:R-:W-:Y:S01]  /*0ba0*/  ULEA.HI.X.SX32 UR25, UR25, UR27, 0x1, UP0 ;  /* 0x0000001b19197291 */ /* 0x000fe200080f0e3f */
[----:B------:R-:W-:Y:S11]  /*0bb0*/  @P0 BRA `(.L_x_28) ;  /* 0x0000000000280947 */ /* 0x000ff60003800000 */
[----:B-123--:R-:W1:Y:S01]  /*0bc0*/  S2R R2, SR_LANEID ;  /* 0x0000000000027919 */ /* 0x00ee620000000000 */
[----:B------:R-:W-:Y:S05]  /*0bd0*/  WARPSYNC.ALL ;  /* 0x0000000000007948 */ /* 0x000fea0003800000 */
[----:B-1----:R-:W-:-:S05]  /*0be0*/  IMAD.SHL.U32 R8, R2, 0x4, RZ ;  /* 0x0000000402087824 */ /* 0x002fca00078e00ff */
[----:B------:R-:W1:Y:S01]  /*0bf0*/  LDS R7, [R8+UR20] ;  /* 0x0000001408077984 */ /* 0x000e620008000800 */
[----:B------:R-:W-:-:S05]  /*0c00*/  IADD3 R2, P1, R8, UR24, RZ ;  /* 0x0000001808027c10 */ /* 0x000fca000ff3e0ff */
[----:B------:R-:W-:-:S05]  /*0c10*/  IMAD.X R3, RZ, RZ, UR25, P1 ;  /* 0x00000019ff037e24 */ /* 0x000fca00088e06ff */
[----:B-1----:R4:W2:Y:S01]  /*0c20*/  ATOMG.E.EXCH.STRONG.GPU PT, RZ, [R2], R7 ;  /* 0x0000000702ff73a8 */ /* 0x0028a200041ee100 */
[----:B------:R-:W-:-:S04]  /*0c30*/  DEPBAR {5,4,3,2,1,0} ;  /* 0x0000003f0000791a */ /* 0x000fc80000000000 */
[----:B------:R4:W-:Y:S01]  /*0c40*/  UTMACCTL.IV [UR24] ;  /* 0x00000000180079b9 */ /* 0x0009e20008000000 */
[----:B------:R-:W-:Y:S01]  /*0c50*/  NOP ;  /* 0x0000000000007918 */ /* 0x000fe20000000000 */
.L_x_28:
[----:B------:R-:W-:Y:S05]  /*0c60*/  @P0 BRA `(.L_x_29) ;  /* 0x00000000000c0947 */ /* 0x000fea0003800000 */
[----:B------:R0:W-:Y:S01]  /*0c70*/  UTMACMDFLUSH ;  /* 0x00000000000079b7 */ /* 0x0001e20000000000 */
[----:B------:R-:W-:Y:S05]  /*0c80*/  @P0 BRA `(.L_x_29) ;  /* 0x0000000000040947 */ /* 0x000fea0003800000 */
[----:B------:R-:W-:-:S04]  /*0c90*/  DEPBAR.LE SB0, 0x0 ;  /* 0x000080000000791a */ /* 0x000fc80000000000 */
.L_x_29:
[----:B------:R-:W-:Y:S05]  /*0ca0*/  WARPSYNC.ALL ;  /* 0x0000000000007948 */ /* 0x000fea0003800000 */
[----:B--2---:R-:W-:Y:S06]  /*0cb0*/  BAR.SYNC.DEFER_BLOCKING 0x0 ;  /* 0x0000000000007b1d */ /* 0x004fec0000010000 */
[----:B------:R-:W-:Y:S02]  /*0cc0*/  BSSY B3, `(.L_x_30) ;  /* 0x000000b000037945 */ /* 0x000fe40003800000 */
[----:B------:R-:W-:Y:S06]  /*0cd0*/  BAR.SYNC.DEFER_BLOCKING 0x0 ;  /* 0x0000000000007b1d */ /* 0x000fec0000010000 */
[----:B------:R2:W-:Y:S01]  /*0ce0*/  @!P0 STS [R12], RZ ;  /* 0x000000ff0c008388 */ /* 0x0005e20000000800 */
[----:B------:R-:W-:Y:S01]  /*0cf0*/  NOP ;  /* 0x0000000000007918 */ /* 0x000fe20000000000 */
[----:B------:R-:W-:Y:S05]  /*0d00*/  @P2 BRA `(.L_x_31) ;  /* 0x0000000000182947 */ /* 0x000fea0003800000 */
[----:B-1-34-:R-:W1:Y:S01]  /*0d10*/  LDS R2, [UR20+0x8] ;  /* 0x00000814ff027984 */ /* 0x01ae620008000800 */
[----:B------:R-:W3:Y:S01]  /*0d20*/  LDC.64 R8, c[0x0][0x220] ;  /* 0x00008800ff087b82 */ /* 0x000ee20000000a00 */
[----:B------:R-:W-:Y:S02]  /*0d30*/  IMAD.MOV.U32 R3, RZ, RZ, 0x70 ;  /* 0x00000070ff037424 */ /* 0x000fe400078e00ff */
[----:B---3--:R3:W-:Y:S03]  /*0d40*/  STS.64 [UR20], R8 ;  /* 0x00000008ff007988 */ /* 0x0087e60008000a14 */
[----:B-1----:R-:W-:-:S05]  /*0d50*/  LOP3.LUT R2, R2, 0x10, R3, 0xd8, !PT ;  /* 0x0000001002027812 */ /* 0x002fca00078ed803 */
[----:B------:R3:W-:Y:S02]  /*0d60*/  STS [UR20+0x8], R2 ;  /* 0x00000802ff007988 */ /* 0x0007e40008000814 */
.L_x_31:
[----:B----4-:R-:W-:Y:S05]  /*0d70*/  BSYNC B3 ;  /* 0x0000000000037941 */ /* 0x010fea0003800000 */
.L_x_30:
[----:B------:R-:W-:Y:S04]  /*0d80*/  BSSY B4, `(.L_x_32) ;  /* 0x0000011000047945 */ /* 0x000fe80003800000 */
[----:B------:R-:W-:Y:S04]  /*0d90*/  BSSY B3, `(.L_x_33) ;  /* 0x000000e000037945 */ /* 0x000fe80003800000 */
[----:B------:R-:W-:Y:S05]  /*0da0*/  @P2 BRA `(.L_x_34) ;  /* 0x0000000000242947 */ /* 0x000fea0003800000 */
[----:B-1-3--:R-:W1:Y:S01]  /*0db0*/  LDS R2, [UR20+0x34] ;  /* 0x00003414ff027984 */ /* 0x00ae620008000800 */
[----:B------:R-:W-:-:S05]  /*0dc0*/  IMAD.MOV.U32 R3, RZ, RZ, 0x3f000000 ;  /* 0x3f000000ff037424 */ /* 0x000fca00078e00ff */
[----:B-1----:R-:W-:-:S05]  /*0dd0*/  LOP3.LUT R2, R2, 0xff000000, R3, 0xb8, !PT ;  /* 0xff00000002027812 */ /* 0x002fca00078eb803 */
[----:B------:R1:W-:Y:S01]  /*0de0*/  STS [UR20+0x34], R2 ;  /* 0x00003402ff007988 */ /* 0x0003e20008000814 */
[----:B------:R-:W-:Y:S05]  /*0df0*/  @P2 BRA `(.L_x_35) ;  /* 0x00000000001c2947 */ /* 0x000fea0003800000 */
[----:B-1----:R-:W1:Y:S01]  /*0e00*/  LDS R2, [UR20+0x38] ;  /* 0x00003814ff027984 */ /* 0x002e620008000800 */
[----:B------:R-:W-:-:S05]  /*0e10*/  IMAD.MOV.U32 R3, RZ, RZ, 0x7f ;  /* 0x0000007fff037424 */ /* 0x000fca00078e00ff */
[----:B-1----:R-:W-:-:S05]  /*0e20*/  LOP3.LUT R2, R2, 0xff, R3, 0xb8, !PT ;  /* 0x000000ff02027812 */ /* 0x002fca00078eb803 */
[----:B------:R4:W-:Y:S02]  /*0e30*/  STS [UR20+0x38], R2 ;  /* 0x00003802ff007988 */ /* 0x0009e40008000814 */
.L_x_34:
[----:B------:R-:W-:Y:S05]  /*0e40*/  @P2 BREAK B3 ;  /* 0x0000000000032942 */ /* 0x000fea0003800000 */
[----:B------:R-:W-:Y:S05]  /*0e50*/  @P2 BRA `(.L_x_36) ;  /* 0x00000000000c2947 */ /* 0x000fea0003800000 */
[----:B------:R1:W-:Y:S02]  /*0e60*/  STS [UR20+0x20], R5 ;  /* 0x00002005ff007988 */ /* 0x0003e40008000814 */
.L_x_35:
[----:B------:R-:W-:Y:S05]  /*0e70*/  BSYNC B3 ;  /* 0x0000000000037941 */ /* 0x000fea0003800000 */
.L_x_33:
[----:B------:R1:W-:Y:S02]  /*0e80*/  @!P2 STS [UR20+0x24], R4 ;  /* 0x00002404ff00a988 */ /* 0x0003e40008000814 */
.L_x_36:
[----:B------:R-:W-:Y:S05]  /*0e90*/  BSYNC B4 ;  /* 0x0000000000047941 */ /* 0x000fea0003800000 */
.L_x_32:
[----:B------:R-:W-:Y:S05]  /*0ea0*/  WARPSYNC.ALL ;  /* 0x0000000000007948 */ /* 0x000fea0003800000 */
[----:B------:R-:W-:Y:S04]  /*0eb0*/  BSSY B4, `(.L_x_37) ;  /* 0x000000e000047945 */ /* 0x000fe80003800000 */
[----:B------:R-:W-:Y:S05]  /*0ec0*/  @P2 BRA `(.L_x_38) ;  /* 0x0000000000302947 */ /* 0x000fea0003800000 */
[----:B------:R-:W5:Y:S01]  /*0ed0*/  LDS R3, [UR20+0x34] ;  /* 0x00003414ff037984 */ /* 0x000f620008000800 */
[----:B-1----:R-:W1:Y:S03]  /*0ee0*/  LDC.64 R4, c[0x0][0x248] ;  /* 0x00009200ff047b82 */ /* 0x002e660000000a00 */
[----:B---34-:R-:W3:Y:S01]  /*0ef0*/  LDS R2, [UR20+0x1c] ;  /* 0x00001c14ff027984 */ /* 0x018ee20008000800 */
[C---:B-1----:R-:W-:Y:S01]  /*0f00*/  SHF.L.U64.HI R5, R4.reuse, 0x1, R5 ;  /* 0x0000000104057819 */ /* 0x042fe20000010205 */
[----:B------:R-:W-:-:S03]  /*0f10*/  IMAD.SHL.U32 R4, R4, 0x2, RZ ;  /* 0x0000000204047824 */ /* 0x000fc600078e00ff */
[--C-:B------:R-:W-:Y:S02]  /*0f20*/  SHF.R.U32.HI R7, RZ, 0x4, R5.reuse ;  /* 0x00000004ff077819 */ /* 0x100fe40000011605 */
[----:B------:R-:W-:-:S05]  /*0f30*/  SHF.R.U64 R4, R4, 0x4, R5 ;  /* 0x0000000404047819 */ /* 0x000fca0000001205 */
[----:B------:R1:W-:Y:S01]  /*0f40*/  STS [UR20+0xc], R4 ;  /* 0x00000c04ff007988 */ /* 0x0003e20008000814 */
[----:B-----5:R-:W-:Y:S02]  /*0f50*/  LOP3.LUT R3, R3, 0x7, RZ, 0xb8, !PT ;  /* 0x0000000703037812 */ /* 0x020fe400078eb8ff */
[----:B---3--:R-:W-:-:S03]  /*0f60*/  LOP3.LUT R2, R2, 0xf, R7, 0xb8, !PT ;  /* 0x0000000f02027812 */ /* 0x008fc600078eb807 */
[----:B------:R1:W-:Y:S04]  /*0f70*/  STS [UR20+0x34], R3 ;  /* 0x00003403ff007988 */ /* 0x0003e80008000814 */
[----:B------:R1:W-:Y:S02]  /*0f80*/  STS [UR20+0x1c], R2 ;  /* 0x00001c02ff007988 */ /* 0x0003e40008000814 */
.L_x_38:
[----:B------:R-:W-:Y:S05]  /*0f90*/  BSYNC B4 ;  /* 0x0000000000047941 */ /* 0x000fea0003800000 */
.L_x_37:
        /* <DEDUP_REMOVED lines=11> */
.L_x_41:
[----:B------:R-:W-:Y:S05]  /*1050*/  @P2 BRA `(.L_x_43) ;  /* 0x0000000000282947 */ /* 0x000fea0003800000 */
[----:B-1-34-:R-:W1:Y:S02]  /*1060*/  LDS R2, [UR20+0x8] ;  /* 0x00000814ff027984 */ /* 0x01ae640008000800 */
[----:B-1----:R-:W-:-:S05]  /*1070*/  LOP3.LUT R2, R2, 0x1800, RZ, 0xb8, !PT ;  /* 0x0000180002027812 */ /* 0x002fca00078eb8ff */
[----:B------:R3:W-:Y:S02]  /*1080*/  STS [UR20+0x8], R2 ;  /* 0x00000802ff007988 */ /* 0x0007e40008000814 */
.L_x_42:
[----:B------:R-:W-:Y:S05]  /*1090*/  @P2 BREAK B5 ;  /* 0x0000000000052942 */ /* 0x000fea0003800000 */
[----:B------:R-:W-:Y:S05]  /*10a0*/  @P2 BRA `(.L_x_44) ;  /* 0x0000000000242947 */ /* 0x000fea0003800000 */
[----:B-1-3--:R-:W1:Y:S01]  /*10b0*/  LDS R2, [UR20+0x8] ;  /* 0x00000814ff027984 */ /* 0x00ae620008000800 */
[----:B------:R-:W-:-:S05]  /*10c0*/  IMAD.MOV.U32 R3, RZ, RZ, 0x6000 ;  /* 0x00006000ff037424 */ /* 0x000fca00078e00ff */
[----:B-1----:R-:W-:-:S04]  /*10d0*/  LOP3.LUT R2, R2, 0x6000, R3, 0xd8, !PT ;  /* 0x0000600002027812 */ /* 0x002fc800078ed803 */
[----:B------:R-:W-:-:S05]  /*10e0*/  LOP3.LUT R2, R2, 0x400000, RZ, 0xb8, !PT ;  /* 0x0040000002027812 */ /* 0x000fca00078eb8ff */
[----:B------:R1:W-:Y:S02]  /*10f0*/  STS [UR20+0x8], R2 ;  /* 0x00000802ff007988 */ /* 0x0003e40008000814 */
.L_x_43:
[----:B------:R-:W-:Y:S05]  /*1100*/  BSYNC B5 ;  /* 0x0000000000057941 */ /* 0x000fea0003800000 */
.L_x_40:
[----:B-1-34-:R-:W1:Y:S02]  /*1110*/  @!P2 LDS R2, [UR20+0x8] ;  /* 0x00000814ff02a984 */ /* 0x01ae640008000800 */
[----:B-1----:R-:W-:-:S05]  /*1120*/  @!P2 LOP3.LUT R2, R2, 0x8000, RZ, 0xb8, !PT ;  /* 0x000080000202a812 */ /* 0x002fca00078eb8ff */
[----:B------:R4:W-:Y:S02]  /*1130*/  @!P2 STS [UR20+0x8], R2 ;  /* 0x00000802ff00a988 */ /* 0x0009e40008000814 */
.L_x_44:
[----:B------:R-:W-:Y:S05]  /*1140*/  BSYNC B4 ;  /* 0x0000000000047941 */ /* 0x000fea0003800000 */
.L_x_39:
[----:B------:R-:W-:Y:S05]  /*1150*/  WARPSYNC.ALL ;  /* 0x0000000000007948 */ /* 0x000fea0003800000 */
[----:B------:R-:W-:Y:S01]  /*1160*/  UIADD3 UR5, UR5, 0x100, URZ ;  /* 0x0000010005057890 */ /* 0x000fe2000fffe03f */
[----:B------:R-:W-:Y:S01]  /*1170*/  ISETP.GE.AND P1, PT, R13, 0x1, PT ;  /* 0x000000010d00780c */ /* 0x000fe20003f26270 */
[----:B------:R-:W-:Y:S01]  /*1180*/  IMAD.MOV.U32 R24, RZ, RZ, RZ ;  /* 0x000000ffff187224 */ /* 0x000fe200078e00ff */
[----:B------:R-:W-:Y:S01]  /*1190*/  SHF.R.U32.HI R7, RZ, 0x5, R0 ;  /* 0x00000005ff077819 */ /* 0x000fe20000011600 */
[----:B------:R-:W-:-:S04]  /*11a0*/  UIADD3 UR26, UP0, UR5, UR26, URZ ;  /* 0x0000001a051a7290 */ /* 0x000fc8000ff1e03f */
[----:B------:R-:W-:Y:S01]  /*11b0*/  ULEA.HI.X.SX32 UR27, UR5, UR27, 0x1, UP0 ;  /* 0x0000001b051b7291 */ /* 0x000fe200080f0e3f */
[----:B------:R-:W-:Y:S11]  /*11c0*/  @P0 BRA `(.L_x_45) ;  /* 0x0000000000280947 */ /* 0x000ff60003800000 */
[----:B-1-34-:R-:W1:Y:S01]  /*11d0*/  S2R R2, SR_LANEID ;  /* 0x0000000000027919 */ /* 0x01ae620000000000 */
[----:B------:R-:W-:Y:S05]  /*11e0*/  WARPSYNC.ALL ;  /* 0x0000000000007948 */ /* 0x000fea0003800000 */
[----:B-1----:R-:W-:-:S05]  /*11f0*/  IMAD.SHL.U32 R4, R2, 0x4, RZ ;  /* 0x0000000402047824 */ /* 0x002fca00078e00ff */
[----:B------:R-:W1:Y:S01]  /*1200*/  LDS R5, [R4+UR20] ;  /* 0x0000001404057984 */ /* 0x000e620008000800 */
[----:B------:R-:W-:-:S05]  /*1210*/  IADD3 R2, P3, R4, UR26, RZ ;  /* 0x0000001a04027c10 */ /* 0x000fca000ff7e0ff */
[----:B------:R-:W-:-:S05]  /*1220*/  IMAD.X R3, RZ, RZ, UR27, P3 ;  /* 0x0000001bff037e24 */ /* 0x000fca00098e06ff */
[----:B-1----:R1:W3:Y:S01]  /*1230*/  ATOMG.E.EXCH.STRONG.GPU PT, RZ, [R2], R5 ;  /* 0x0000000502ff73a8 */ /* 0x0022e200041ee100 */
[----:B------:R-:W-:-:S04]  /*1240*/  DEPBAR {5,4,3,2,1,0} ;  /* 0x0000003f0000791a */ /* 0x000fc80000000000 */
[----:B------:R1:W-:Y:S01]  /*1250*/  UTMACCTL.IV [UR26] ;  /* 0x000000001a0079b9 */ /* 0x0003e20008000000 */
[----:B------:R-:W-:Y:S01]  /*1260*/  NOP ;  /* 0x0000000000007918 */ /* 0x000fe20000000000 */
.L_x_45:
[----:B------:R-:W-:Y:S05]  /*1270*/  @P0 BRA `(.L_x_46) ;  /* 0x00000000000c0947 */ /* 0x000fea0003800000 */
[----:B------:R0:W-:Y:S01]  /*1280*/  UTMACMDFLUSH ;  /* 0x00000000000079b7 */ /* 0x0001e20000000000 */
[----:B------:R-:W-:Y:S05]  /*1290*/  @P0 BRA `(.L_x_46) ;  /* 0x0000000000040947 */ /* 0x000fea0003800000 */
[----:B------:R-:W-:-:S04]  /*12a0*/  DEPBAR.LE SB0, 0x0 ;  /* 0x000080000000791a */ /* 0x000fc80000000000 */
.L_x_46:
[----:B------:R-:W-:Y:S05]  /*12b0*/  WARPSYNC.ALL ;  /* 0x0000000000007948 */ /* 0x000fea0003800000 */
[----:B---3--:R-:W-:Y:S01]  /*12c0*/  BAR.SYNC.DEFER_BLOCKING 0x0 ;  /* 0x0000000000007b1d */ /* 0x008fe20000010000 */
[----:B------:R-:W-:Y:S01]  /*12d0*/  R2UR UR21, R7 ;  /* 0x00000000071572ca */ /* 0x000fe200000e0000 */
[----:B------:R-:W-:Y:S01]  /*12e0*/  USHF.L.U32 UR15, UR30, 0x8, URZ ;  /* 0x000000081e0f7899 */ /* 0x000fe2000800063f */
[----:B------:R-:W-:Y:S01]  /*12f0*/  IMAD.MOV.U32 R25, RZ, RZ, RZ ;  /* 0x000000ffff197224 */ /* 0x000fe200078e00ff */
[----:B------:R-:W-:Y:S02]  /*1300*/  CS2R R26, SRZ ;  /* 0x00000000001a7805 */ /* 0x000fe4000001ff00 */
[----:B------:R-:W-:Y:S01]  /*1310*/  CS2R R28, SRZ ;  /* 0x00000000001c7805 */ /* 0x000fe2000001ff00 */
[----:B------:R-:W-:Y:S01]  /*1320*/  VOTEU.ALL UP0, P2 ;  /* 0x00000000003f7886 */ /* 0x000fe20001000000 */
[----:B------:R-:W-:Y:S01]  /*1330*/  UMOV UR6, 0x1 ;  /* 0x0000000100067882 */ /* 0x000fe20000000000 */
[----:B------:R-:W-:Y:S01]  /*1340*/  VOTEU.ALL UP1, P2 ;  /* 0x00000000003f7886 */ /* 0x000fe20001020000 */
[----:B------:R-:W-:Y:S01]  /*1350*/  VOTEU.ALL UP2, P2 ;  /* 0x00000000003f7886 */ /* 0x000fe20001040000 */
[----:B------:R-:W-:Y:S01]  /*1360*/  VOTEU.ALL UP3, P2 ;  /* 0x00000000003f7886 */ /* 0x000fe20001060000 */
[----:B------:R-:W-:-:S04]  /*1370*/  @!UP0 UIADD3 UR8, -UR6, 0x100000, URZ ;  /* 0x0010000006088890 */ /* 0x000fc8000fffe13f */
[----:B------:R-:W-:Y:S02]  /*1380*/  @!UP0 USHF.L.U32 UR9, UR8, 0xb, URZ ;  /* 0x0000000b08098899 */ /* 0x000fe4000800063f */
[----:B------:R-:W-:Y:S01]  /*1390*/  @!UP0 USHF.L.U32 UR8, UR8, 0x1, URZ ;  /* 0x0000000108088899 */ /* 0x000fe2000800063f */
[----:B------:R-:W-:Y:S01]  /*13a0*/  CS2R R30, SRZ ;  /* 0x00000000001e7805 */ /* 0x000fe2000001ff00 */
        /* <DEDUP_REMOVED lines=12> */
[----:B------:R-:W-:Y:S01]  /*1470*/  VOTEU.ALL UP0, P2 ;  /* 0x00000000003f7886 */ /* 0x000fe20001000000 */
[----:B------:R-:W-:Y:S02]  /*1480*/  CS2R R38, SRZ ;  /* 0x0000000000267805 */ /* 0x000fe4000001ff00 */
[----:B------:R-:W-:Y:S02]  /*1490*/  CS2R R40, SRZ ;  /* 0x0000000000287805 */ /* 0x000fe4000001ff00 */
[----:B------:R-:W-:Y:S02]  /*14a0*/  CS2R R42, SRZ ;  /* 0x00000000002a7805 */ /* 0x000fe4000001ff00 */
[----:B------:R-:W-:Y:S01]  /*14b0*/  CS2R R44, SRZ ;  /* 0x00000000002c7805 */ /* 0x000fe2000001ff00 */
[----:B------:R-:W3:Y:S02]  /*14c0*/  FENCE.VIEW.ASYNC.S ;  /* 0x00000000000073c6 */ /* 0x000ee40000000000 */
[----:B---3--:R-:W3:Y:S02]  /*14d0*/  @!UP0 SYNCS.EXCH.64 URZ, [UR20+0x18000], UR8 ;  /* 0x01800008143f85b2 */ /* 0x008ee40008000100 */
[----:B---3--:R-:W-:Y:S01]  /*14e0*/  BAR.SYNC.DEFER_BLOCKING 0x0 ;  /* 0x0000000000007b1d */ /* 0x008fe20000010000 */
[----:B------:R-:W-:-:S02]  /*14f0*/  CS2R R46, SRZ ;  /* 0x00000000002e7805 */ /* 0x000fc4000001ff00 */
[----:B------:R-:W-:Y:S02]  /*1500*/  CS2R R48, SRZ ;  /* 0x0000000000307805 */ /* 0x000fe4000001ff00 */
[----:B------:R-:W-:Y:S02]  /*1510*/  CS2R R50, SRZ ;  /* 0x0000000000327805 */ /* 0x000fe4000001ff00 */
[----:B------:R-:W-:Y:S02]  /*1520*/  CS2R R52, SRZ ;  /* 0x0000000000347805 */ /* 0x000fe4000001ff00 */
[----:B------:R-:W-:Y:S02]  /*1530*/  CS2R R54, SRZ ;  /* 0x0000000000367805 */ /* 0x000fe4000001ff00 */
[----:B------:R-:W-:Y:S02]  /*1540*/  CS2R R56, SRZ ;  /* 0x0000000000387805 */ /* 0x000fe4000001ff00 */
        /* <DEDUP_REMOVED lines=16> */
[----:B------:R-:W-:Y:S01]  /*1650*/  CS2R R90, SRZ ;  /* 0x00000000005a7805 */ /* 0x000fe2000001ff00 */
[----:B------:R3:W4:Y:S02]  /*1660*/  @!UP1 SYNCS.EXCH.64 URZ, [UR20+0x18008], UR10 ;  /* 0x0180080a143f95b2 */ /* 0x0007240008000100 */
[----:B----4-:R-:W-:Y:S01]  /*1670*/  BAR.SYNC.DEFER_BLOCKING 0x0 ;  /* 0x0000000000007b1d */ /* 0x010fe20000010000 */
        /* <DEDUP_REMOVED lines=9> */
[----:B------:R-:W-:Y:S01]  /*1710*/  CS2R R110, SRZ ;  /* 0x00000000006e7805 */ /* 0x000fe2000001ff00 */
[----:B---3--:R-:W-:Y:S01]  /*1720*/  USHF.L.U32 UR11, UR31, 0x7, URZ ;  /* 0x000000071f0b7899 */ /* 0x008fe2000800063f */
        /* <DEDUP_REMOVED lines=12> */
[----:B------:R3:W4:Y:S02]  /*17f0*/  @!UP2 SYNCS.EXCH.64 URZ, [UR20+0x18010], UR12 ;  /* 0x0180100c143fa5b2 */ /* 0x0007240008000100 */
[----:B----4-:R-:W-:Y:S01]  /*1800*/  BAR.SYNC.DEFER_BLOCKING 0x0 ;  /* 0x0000000000007b1d */ /* 0x010fe20000010000 */
[----:B------:R-:W-:Y:S02]  /*1810*/  CS2R R136, SRZ ;  /* 0x0000000000887805 */ /* 0x000fe4000001ff00 */
[----:B------:R-:W-:-:S02]  /*1820*/  CS2R R138, SRZ ;  /* 0x00000000008a7805 */ /* 0x000fc4000001ff00 */
[----:B------:R-:W-:Y:S02]  /*1830*/  CS2R R140, SRZ ;  /* 0x00000000008c7805 */ /* 0x000fe4000001ff00 */
[----:B------:R-:W-:Y:S02]  /*1840*/  CS2R R142, SRZ ;  /* 0x00000000008e7805 */ /* 0x000fe4000001ff00 */
[----:B------:R-:W-:Y:S02]  /*1850*/  CS2R R144, SRZ ;  /* 0x0000000000907805 */ /* 0x000fe4000001ff00 */
[----:B------:R-:W-:Y:S02]  /*1860*/  CS2R R146, SRZ ;  /* 0x0000000000927805 */ /* 0x000fe4000001ff00 */
[----:B------:R-:W-:Y:S02]  /*1870*/  CS2R R148, SRZ ;  /* 0x0000000000947805 */ /* 0x000fe4000001ff00 */
[----:B------:R-:W-:Y:S01]  /*1880*/  CS2R R150, SRZ ;  /* 0x0000000000967805 */ /* 0x000fe2000001ff00 */
[----:B------:R3:W4:Y:S01]  /*1890*/  @!UP3 SYNCS.EXCH.64 URZ, [UR20+0x18018], UR6 ;  /* 0x01801806143fb5b2 */ /* 0x0007220008000100 */
[----:B------:R-:W-:Y:S05]  /*18a0*/  @!P1 BRA `(.L_x_47) ;  /* 0x0000000800049947 */ /* 0x000fea0003800000 */
        /* <DEDUP_REMOVED lines=64> */
[----:B------:R-:W-:Y:S01]  /*1cb0*/  UMOV UR5, URZ ;  /* 0x0000003f00057c82 */ /* 0x000fe20008000000 */
[----:B------:R-:W-:-:S05]  /*1cc0*/  UMOV UR10, URZ ;  /* 0x0000003f000a7c82 */ /* 0x000fca0008000000 */
.L_x_49:
[----:B----4-:R-:W-:Y:S01]  /*1cd0*/  BAR.SYNC.DEFER_BLOCKING 0x0 ;  /* 0x0000000000007b1d */ /* 0x010fe20000010000 */
[----:B------:R-:W-:Y:S01]  /*1ce0*/  ULEA UR32, UR5, UR20, 0x3 ;  /* 0x0000001405207291 */ /* 0x000fe2000f8e183f */
[----:B-1----:R-:W-:Y:S01]  /*1cf0*/  @!P2 IMAD.MOV.U32 R3, RZ, RZ, 0x6000 ;  /* 0x00006000ff03a424 */ /* 0x002fe200078e00ff */
[----:B------:R-:W-:Y:S01]  /*1d00*/  ELECT P0, URZ, PT ;  /* 0x00000000003f782f */ /* 0x000fe20003800000 */
[----:B------:R-:W-:Y:S01]  /*1d10*/  IMAD.U32 R2, RZ, RZ, UR4 ;  /* 0x00000004ff027e24 */ /* 0x000fe2000f8e00ff */
[----:B------:R-:W-:Y:S02]  /*1d20*/  ULEA UR8, UR5, UR20, 0xd ;  /* 0x0000001405087291 */ /* 0x000fe4000f8e683f */
[----:B------:R-:W-:Y:S02]  /*1d30*/  ISETP.LT.U32.AND P0, PT, R6, 0x20, P0 ;  /* 0x000000200600780c */ /* 0x000fe40000701070 */
[----:B------:R-:W-:Y:S02]  /*1d40*/  ELECT P1, URZ, PT ;  /* 0x00000000003f782f */ /* 0x000fe40003820000 */
[----:B------:R-:W-:Y:S01]  /*1d50*/  SHF.L.U32 R2, R2, 0x1f, RZ ;  /* 0x0000001f02027819 */ /* 0x000fe200000006ff */
[----:B------:R-:W-:Y:S01]  /*1d60*/  UIADD3 UR8, UR8, 0x10000, URZ ;  /* 0x0001000008087890 */ /* 0x000fe2000fffe03f */
[----:B------:R-:W-:Y:S01]  /*1d70*/  ISETP.LT.U32.AND P1, PT, R6, 0x20, P1 ;  /* 0x000000200600780c */ /* 0x000fe20000f21070 */
[----:B---3--:R-:W-:Y:S01]  /*1d80*/  ULEA UR12, UR5, UR20, 0xe ;  /* 0x00000014050c7291 */ /* 0x008fe2000f8e703f */
[----:B------:R-:W-:Y:S01]  /*1d90*/  UMOV UR14, UR10 ;  /* 0x0000000a000e7c82 */ /* 0x000fe20008000000 */
[----:B------:R-:W-:-:S02]  /*1da0*/  USHF.L.U32 UR16, UR21, 0x6, URZ ;  /* 0x0000000615107899 */ /* 0x000fc4000800063f */
[----:B------:R-:W-:Y:S02]  /*1db0*/  USHF.R.U32.HI UR18, URZ, 0x4, UR12 ;  /* 0x000000043f127899 */ /* 0x000fe4000801160c */
[----:B------:R-:W-:Y:S01]  /*1dc0*/  VOTEU.ANY UP0, P0 ;  /* 0x00000000003f7886 */ /* 0x000fe20000000100 */
[----:B------:R-:W-:Y:S01]  /*1dd0*/  VOTEU.ANY UP2, P0 ;  /* 0x00000000003f7886 */ /* 0x000fe20000040100 */
[----:B------:R-:W-:Y:S01]  /*1de0*/  ULOP3.LUT UR16, UR16, 0x100, URZ, 0xc0, !UPT ;  /* 0x0000010010107892 */ /* 0x000fe2000f8ec03f */
[----:B------:R1:W-:Y:S01]  /*1df0*/  @!P2 SYNCS.ARRIVE.TRANS64 RZ, [UR32+0x18000], R3 ;  /* 0x01800003ffffa9a7 */ /* 0x0003e20008000020 */
[----:B------:R-:W-:Y:S01]  /*1e00*/  BAR.SYNC.DEFER_BLOCKING 0x0 ;  /* 0x0000000000007b1d */ /* 0x000fe20000010000 */
[----:B------:R-:W-:Y:S02]  /*1e10*/  @UP0 UIADD3 UR9, UR32, 0x18000, URZ ;  /* 0x0001800020090890 */ /* 0x000fe4000fffe03f */
[----:B------:R-:W-:Y:S02]  /*1e20*/  ULEA.HI UR16, UR8, UR16, URZ, 0x1c ;  /* 0x0000001008107291 */ /* 0x000fe4000f8fe03f */
[----:B------:R-:W-:Y:S01]  /*1e30*/  USGXT.U32 UR18, UR18, 0xe ;  /* 0x0000000e1212789a */ /* 0x000fe20008000000 */
[----:B------:R-:W-:Y:S01]  /*1e40*/  @UP0 UMOV UR6, UR22 ;  /* 0x0000001600060c82 */ /* 0x000fe20008000000 */
[----:B------:R-:W-:Y:S01]  /*1e50*/  @UP0 UMOV UR7, UR23 ;  /* 0x0000001700070c82 */ /* 0x000fe20008000000 */
[----:B------:R-:W-:Y:S01]  /*1e60*/  VOTEU.ANY UP1, P1 ;  /* 0x00000000003f7886 */ /* 0x000fe20000820100 */
[----:B------:R-:W-:Y:S01]  /*1e70*/  VOTEU.ANY UP3, P1 ;  /* 0x00000000003f7886 */ /* 0x000fe20000860100 */
[----:B------:R-:W-:Y:S01]  /*1e80*/  UMOV UR19, 0x80000020 ;  /* 0x8000002000137882 */ /* 0x000fe20000000000 */
[----:B------:R-:W-:-:S02]  /*1e90*/  UMOV UR17, 0x80000020 ;  /* 0x8000002000117882 */ /* 0x000fc40000000000 */
[----:B------:R-:W-:Y:S01]  /*1ea0*/  @UP1 UIADD3 UR13, UR32, 0x18000, URZ ;  /* 0x00018000200d1890 */ /* 0x000fe2000fffe03f */
[----:B------:R-:W-:Y:S01]  /*1eb0*/  @UP1 UMOV UR28, UR24 ;  /* 0x00000018001c1c82 */ /* 0x000fe20008000000 */
[----:B------:R-:W-:Y:S01]  /*1ec0*/  @UP1 UMOV UR29, UR25 ;  /* 0x00000019001d1c82 */ /* 0x000fe20008000000 */
[----:B------:R3:W-:Y:S01]  /*1ed0*/  @UP2 UTMALDG.2D [UR8], [UR6] ;  /* 0x00000008060025b4 */ /* 0x0007e20008008000 */
[----:B------:R4:W-:Y:S06]  /*1ee0*/  MEMBAR.ALL.CTA ;  /* 0x0000000000007992 */ /* 0x0009ec0000008000 */
[----:B----4-:R-:W4:Y:S01]  /*1ef0*/  FENCE.VIEW.ASYNC.S ;  /* 0x00000000000073c6 */ /* 0x010f220000000000 */
[----:B---3--:R-:W-:-:S07]  /*1f00*/  ULOP3.LUT UR8, UR16, 0x3fff, URZ, 0xc0, !UPT ;  /* 0x00003fff10087892 */ /* 0x008fce000f8ec03f */
[----:B------:R-:W-:Y:S01]  /*1f10*/  UMOV UR16, UR8 ;  /* 0x0000000800107c82 */ /* 0x000fe20008000000 */
[----:B----4-:R-:W-:Y:S06]  /*1f20*/  BAR.SYNC.DEFER_BLOCKING 0x0 ;  /* 0x0000000000007b1d */ /* 0x010fec0000010000 */
[----:B------:R1:W-:Y:S02]  /*1f30*/  @UP3 UTMALDG.2D [UR12], [UR28] ;  /* 0x0000000c1c0035b4 */ /* 0x0003e40008008000 */
[----:B------:R-:W-:Y:S06]  /*1f40*/  BAR.SYNC.DEFER_BLOCKING 0x0 ;  /* 0x0000000000007b1d */ /* 0x000fec0000010000 */
[----:B------:R-:W3:Y:S02]  /*1f50*/  SYNCS.PHASECHK.TRANS64.TRYWAIT P0, [UR32+0x18000], R2 ;  /* 0x01800002ff0075a7 */ /* 0x000ee40008000160 */
[----:B-1-3--:R-:W-:Y:S05]  /*1f60*/  @!P0 BRA `(.L_x_48) ;  /* 0x0000000800388947 */ /* 0x00afea0003800000 */
.L_x_50:
[----:B------:R-:W-:Y:S02]  /*1f70*/  WARPGROUP.DEPBAR.LE gsb0, 0x0 ;  /* 0x00008000000079c5 */ /* 0x000fe40000010000 */
[----:B------:R-:W-:Y:S01]  /*1f80*/  WARPGROUP.ARRIVE ;  /* 0x00000000000079c5 */ /* 0x000fe20000000000 */
[----:B------:R-:W1:Y:S01]  /*1f90*/  LDC R2, c[0x0][0x230] ;  /* 0x00008c00ff027b82 */ /* 0x000e620000000800 */
[----:B------:R-:W-:Y:S01]  /*1fa0*/  UIADD3 UR10, UR10, 0x20, URZ ;  /* 0x000000200a0a7890 */ /* 0x000fe2000fffe03f */
[----:B------:R-:W-:Y:S01]  /*1fb0*/  UMOV UR6, UR18 ;  /* 0x0000001200067c82 */ /* 0x000fe20008000000 */
[----:B------:R-:W-:Y:S02]  /*1fc0*/  UMOV UR7, URZ ;  /* 0x0000003f00077c82 */ /* 0x000fe40008000000 */
[----:B------:R-:W-:Y:S01]  /*1fd0*/  HGMMA.64x256x16.F32.BF16 R24, gdesc[UR16], R24 ;  /* 0x03e00000101879f0 */ /* 0x000fe20008701818 */
[----:B------:R-:W-:Y:S01]  /*1fe0*/  UMOV UR16, 0xfffffffe ;  /* 0xfffffffe00107882 */ /* 0x000fe20000000000 */
[----:B------:R-:W-:Y:S01]  /*1ff0*/  UMOV UR17, 0x7fffffdf ;  /* 0x7fffffdf00117882 */ /* 0x000fe20000000000 */
[----:B------:R-:W-:-:S02]  /*2000*/  UIADD3 UR5, UR5, 0x1, URZ ;  /* 0x0000000105057890 */ /* 0x000fc4000fffe03f */
[----:B------:R-:W-:Y:S02]  /*2010*/  UIADD3.64 UR18, UR6, -UR16, URZ ;  /* 0x8000001006127297 */ /* 0x000fe4000fffe03f */
[----:B------:R-:W-:Y:S01]  /*2020*/  UISETP.NE.U32.AND UP0, UPT, UR5, 0x4, UPT ;  /* 0x000000040500788c */ /* 0x000fe2000bf05070 */
[----:B------:R-:W-:Y:S01]  /*2030*/  UMOV UR6, UR8 ;  /* 0x0000000800067c82 */ /* 0x000fe20008000000 */
[----:B------:R-:W-:Y:S02]  /*2040*/  UMOV UR7, URZ ;  /* 0x0000003f00077c82 */ /* 0x000fe40008000000 */
[----:B------:R-:W-:Y:S02]  /*2050*/  USEL UR5, UR5, URZ, UP0 ;  /* 0x0000003f05057287 */ /* 0x000fe40008000000 */
[----:B------:R-:W-:Y:S02]  /*2060*/  UIADD3.64 UR16, UR6, -UR16, URZ ;  /* 0x8000001006107297 */ /* 0x000fe4000fffe03f */
[----:B------:R-:W-:Y:S01]  /*2070*/  USEL UR6, URZ, 0x1, UP0 ;  /* 0x000000013f067887 */ /* 0x000fe20008000000 */
[----:B-1----:R-:W-:-:S03]  /*2080*/  ISETP.LE.AND P0, PT, R2, UR10, PT ;  /* 0x0000000a02007c0c */ /* 0x002fc6000bf03270 */
[----:B------:R-:W-:-:S09]  /*2090*/  ULOP3.LUT UR4, UR4, UR6, URZ, 0x3c, !UPT ;  /* 0x0000000604047292 */ /* 0x000fd2000f8e3c3f */
[----:B------:R-:W-:Y:S01]  /*20a0*/  HGMMA.64x256x16.F32.BF16 R24, gdesc[UR16], R24, gsb0 ;  /* 0x03e00000101879f0 */ /* 0x000fe20008001818 */
[----:B------:R-:W-:Y:S05]  /*20b0*/  @!P0 BRA `(.L_x_49) ;  /* 0xfffffffc00048947 */ /* 0x000fea000383ffff */
.L_x_47:
[----:B------:R-:W-:Y:S02]  /*20c0*/  WARPGROUP.DEPBAR.LE gsb0, 0x0 ;  /* 0x00008000000079c5 */ /* 0x000fe40000010000 */
[----:B----4-:R-:W-:Y:S01]  /*20d0*/  BAR.SYNC.DEFER_BLOCKING 0x0 ;  /* 0x0000000000007b1d */ /* 0x010fe20000010000 */
[C---:B-1----:R-:W-:Y:S01]  /*20e0*/  IMAD.SHL.U32 R2, R0.reuse, 0x80, RZ ;  /* 0x0000008000027824 */ /* 0x042fe200078e00ff */
[----:B------:R-:W-:Y:S01]  /*20f0*/  F2FP.BF16.F32.PACK_AB R24, R25, R24 ;  /* 0x000000181918723e */ /* 0x000fe200000010ff */
[----:B------:R-:W-:Y:S01]  /*2100*/  IMAD.SHL.U32 R3, R0, 0x10, RZ ;  /* 0x0000001000037824 */ /* 0x000fe200078e00ff */
[----:B------:R-:W-:Y:S02]  /*2110*/  F2FP.BF16.F32.PACK_AB R25, R27, R26 ;  /* 0x0000001a1b19723e */ /* 0x000fe400000010ff */
[----:B------:R-:W-:Y:S02]  /*2120*/  ELECT P0, URZ, PT ;  /* 0x00000000003f782f */ /* 0x000fe40003800000 */
[----:B------:R-:W-:Y:S01]  /*2130*/  LOP3.LUT R2, R2, 0x780, RZ, 0xc0, !PT ;  /* 0x0000078002027812 */ /* 0x000fe200078ec0ff */
[----:B------:R-:W-:Y:S01]  /*2140*/  ULOP3.LUT UR21, UR21, 0x3, URZ, 0xc0, !UPT ;  /* 0x0000000315157892 */ /* 0x000fe2000f8ec03f */
[----:B------:R-:W-:Y:S01]  /*2150*/  F2FP.BF16.F32.PACK_AB R56, R57, R56 ;  /* 0x000000383938723e */ /* 0x000fe200000010ff */
[----:B------:R-:W-:Y:S01]  /*2160*/  UMOV UR10, UR11 ;  /* 0x0000000b000a7c82 */ /* 0x000fe20008000000 */
[----:B------:R-:W-:Y:S01]  /*2170*/  LOP3.LUT R3, R2, 0x70, R3, 0xf8, !PT ;  /* 0x0000007002037812 */ /* 0x000fe200078ef803 */
[----:B------:R-:W-:Y:S01]  /*2180*/  ULEA UR9, UR21, UR15, 0x6 ;  /* 0x0000000f15097291 */ /* 0x000fe2000f8e303f */
[----:B------:R-:W-:Y:S01]  /*2190*/  F2FP.BF16.F32.PACK_AB R26, R29, R28 ;  /* 0x0000001c1d1a723e */ /* 0x000fe200000010ff */
[----:B------:R-:W-:Y:S01]  /*21a0*/  ULEA UR8, UR21, UR20, 0xe ;  /* 0x0000001415087291 */ /* 0x000fe2000f8e703f */
[----:B------:R-:W-:Y:S01]  /*21b0*/  LOP3.LUT R3, R3, 0x10, R0, 0x78, !PT ;  /* 0x0000001003037812 */ /* 0x000fe200078e7800 */
[----:B------:R-:W-:Y:S01]  /*21c0*/  IMAD.SHL.U32 R0, R0, 0x40, RZ ;  /* 0x0000004000007824 */ /* 0x000fe200078e00ff */
[----:B------:R-:W-:-:S02]  /*21d0*/  F2FP.BF16.F32.PACK_AB R27, R31, R30 ;  /* 0x0000001e1f1b723e */ /* 0x000fc400000010ff */
[----:B------:R-:W-:Y:S02]  /*21e0*/  F2FP.BF16.F32.PACK_AB R57, R59, R58 ;  /* 0x0000003a3b39723e */ /* 0x000fe400000010ff */
[----:B------:R-:W-:Y:S02]  /*21f0*/  LOP3.LUT R0, R3, 0x3800, R0, 0xf8, !PT ;  /* 0x0000380003007812 */ /* 0x000fe400078ef800 */
[----:B------:R-:W-:Y:S01]  /*2200*/  F2FP.BF16.F32.PACK_AB R88, R89, R88 ;  /* 0x000000585958723e */ /* 0x000fe200000010ff */
[----:B------:R-:W1:Y:S02]  /*2210*/  @!P2 SYNCS.CCTL.IV [UR20+0x18000] ;  /* 0x01800000ff00a9b1 */ /* 0x000e640008000014 */
[----:B-1----:R-:W-:Y:S01]  /*2220*/  BAR.SYNC.DEFER_BLOCKING 0x0 ;  /* 0x0000000000007b1d */ /* 0x002fe20000010000 */
[C---:B------:R-:W-:Y:S01]  /*2230*/  LOP3.LUT R3, R0.reuse, 0x20, RZ, 0x3c, !PT ;  /* 0x0000002000037812 */ /* 0x040fe200078e3cff */
[----:B------:R-:W-:Y:S01]  /*2240*/  VIADD R2, R0, UR20 ;  /* 0x0000001400027c36 */ /* 0x000fe20008000000 */
[----:B------:R-:W-:-:S02]  /*2250*/  F2FP.BF16.F32.PACK_AB R58, R61, R60 ;  /* 0x0000003c3d3a723e */ /* 0x000fc400000010ff */
[----:B------:R-:W-:Y:S01]  /*2260*/  F2FP.BF16.F32.PACK_AB R59, R63, R62 ;  /* 0x0000003e3f3b723e */ /* 0x000fe200000010ff */
[----:B------:R-:W-:Y:S01]  /*2270*/  VIADD R3, R3, UR20 ;  /* 0x0000001403037c36 */ /* 0x000fe20008000000 */
[----:B------:R-:W-:Y:S02]  /*2280*/  F2FP.BF16.F32.PACK_AB R89, R91, R90 ;  /* 0x0000005a5b59723e */ /* 0x000fe400000010ff */
[----:B------:R-:W-:Y:S02]  /*2290*/  F2FP.BF16.F32.PACK_AB R120, R121, R120 ;  /* 0x000000787978723e */ /* 0x000fe400000010ff */
[----:B------:R-:W-:Y:S02]  /*22a0*/  F2FP.BF16.F32.PACK_AB R32, R33, R32 ;  /* 0x000000202120723e */ /* 0x000fe400000010ff */
[----:B------:R-:W-:Y:S02]  /*22b0*/  F2FP.BF16.F32.PACK_AB R90, R93, R92 ;  /* 0x0000005c5d5a723e */ /* 0x000fe400000010ff */
[----:B------:R-:W-:-:S02]  /*22c0*/  F2FP.BF16.F32.PACK_AB R91, R95, R94 ;  /* 0x0000005e5f5b723e */ /* 0x000fc400000010ff */
[----:B------:R-:W-:Y:S02]  /*22d0*/  F2FP.BF16.F32.PACK_AB R121, R123, R122 ;  /* 0x0000007a7b79723e */ /* 0x000fe400000010ff */
[----:B------:R-:W-:Y:S02]  /*22e0*/  F2FP.BF16.F32.PACK_AB R33, R35, R34 ;  /* 0x000000222321723e */ /* 0x000fe400000010ff */
[----:B------:R-:W-:Y:S02]  /*22f0*/  F2FP.BF16.F32.PACK_AB R64, R65, R64 ;  /* 0x000000404140723e */ /* 0x000fe400000010ff */
[----:B------:R-:W-:Y:S01]  /*2300*/  F2FP.BF16.F32.PACK_AB R122, R125, R124 ;  /* 0x0000007c7d7a723e */ /* 0x000fe200000010ff */
[----:B------:R-:W1:Y:S02]  /*2310*/  @!P2 SYNCS.CCTL.IV [UR20+0x18008] ;  /* 0x01800800ff00a9b1 */ /* 0x000e640008000014 */
[----:B-1----:R-:W-:Y:S01]  /*2320*/  BAR.SYNC.DEFER_BLOCKING 0x0 ;  /* 0x0000000000007b1d */ /* 0x002fe20000010000 */
[----:B------:R-:W-:-:S02]  /*2330*/  F2FP.BF16.F32.PACK_AB R123, R127, R126 ;  /* 0x0000007e7f7b723e */ /* 0x000fc400000010ff */
[----:B------:R-:W-:Y:S02]  /*2340*/  LOP3.LUT R4, R0, 0x40, RZ, 0x3c, !PT ;  /* 0x0000004000047812 */ /* 0x000fe400078e3cff */
[----:B------:R-:W-:Y:S02]  /*2350*/  F2FP.BF16.F32.PACK_AB R34, R37, R36 ;  /* 0x000000242522723e */ /* 0x000fe400000010ff */
[----:B------:R-:W-:Y:S01]  /*2360*/  F2FP.BF16.F32.PACK_AB R35, R39, R38 ;  /* 0x000000262723723e */ /* 0x000fe200000010ff */
[----:B------:R-:W-:Y:S01]  /*2370*/  VIADD R4, R4, UR20 ;  /* 0x0000001404047c36 */ /* 0x000fe20008000000 */
[----:B------:R-:W-:Y:S02]  /*2380*/  F2FP.BF16.F32.PACK_AB R65, R67, R66 ;  /* 0x000000424341723e */ /* 0x000fe400000010ff */
[----:B------:R-:W-:Y:S02]  /*2390*/  F2FP.BF16.F32.PACK_AB R96, R97, R96 ;  /* 0x000000606160723e */ /* 0x000fe400000010ff */
[----:B------:R-:W-:-:S02]  /*23a0*/  F2FP.BF16.F32.PACK_AB R66, R69, R68 ;  /* 0x000000444542723e */ /* 0x000fc400000010ff */
[----:B------:R-:W-:Y:S02]  /*23b0*/  F2FP.BF16.F32.PACK_AB R67, R71, R70 ;  /* 0x000000464743723e */ /* 0x000fe400000010ff */
[----:B------:R-:W-:Y:S02]  /*23c0*/  F2FP.BF16.F32.PACK_AB R97, R99, R98 ;  /* 0x000000626361723e */ /* 0x000fe400000010ff */
[----:B------:R-:W-:Y:S02]  /*23d0*/  F2FP.BF16.F32.PACK_AB R128, R129, R128 ;  /* 0x000000808180723e */ /* 0x000fe400000010ff */
[----:B------:R-:W-:Y:S02]  /*23e0*/  F2FP.BF16.F32.PACK_AB R40, R41, R40 ;  /* 0x000000282928723e */ /* 0x000fe400000010ff */
[----:B------:R-:W-:Y:S01]  /*23f0*/  F2FP.BF16.F32.PACK_AB R98, R101, R100 ;  /* 0x000000646562723e */ /* 0x000fe200000010ff */
[----:B------:R-:W1:Y:S02]  /*2400*/  @!P2 SYNCS.CCTL.IV [UR20+0x18010] ;  /* 0x01801000ff00a9b1 */ /* 0x000e640008000014 */
[----:B-1----:R-:W-:Y:S01]  /*2410*/  BAR.SYNC.DEFER_BLOCKING 0x0 ;  /* 0x0000000000007b1d */ /* 0x002fe20000010000 */
[----:B------:R-:W-:-:S02]  /*2420*/  F2FP.BF16.F32.PACK_AB R99, R103, R102 ;  /* 0x000000666763723e */ /* 0x000fc400000010ff */
[----:B------:R-:W-:Y:S02]  /*2430*/  F2FP.BF16.F32.PACK_AB R129, R131, R130 ;  /* 0x000000828381723e */ /* 0x000fe400000010ff */
[----:B------:R-:W-:Y:S02]  /*2440*/  F2FP.BF16.F32.PACK_AB R41, R43, R42 ;  /* 0x0000002a2b29723e */ /* 0x000fe400000010ff */
[----:B------:R-:W-:Y:S02]  /*2450*/  F2FP.BF16.F32.PACK_AB R72, R73, R72 ;  /* 0x000000484948723e */ /* 0x000fe400000010ff */
[----:B------:R-:W-:Y:S02]  /*2460*/  F2FP.BF16.F32.PACK_AB R130, R133, R132 ;  /* 0x000000848582723e */ /* 0x000fe400000010ff */
[----:B------:R-:W-:Y:S02]  /*2470*/  F2FP.BF16.F32.PACK_AB R131, R135, R134 ;  /* 0x000000868783723e */ /* 0x000fe400000010ff */
[----:B------:R-:W-:-:S02]  /*2480*/  LOP3.LUT R0, R0, 0x60, RZ, 0x3c, !PT ;  /* 0x0000006000007812 */ /* 0x000fc400078e3cff */
[----:B------:R-:W-:Y:S02]  /*2490*/  F2FP.BF16.F32.PACK_AB R42, R45, R44 ;  /* 0x0000002c2d2a723e */ /* 0x000fe400000010ff */
[----:B------:R-:W-:Y:S01]  /*24a0*/  F2FP.BF16.F32.PACK_AB R43, R47, R46 ;  /* 0x0000002e2f2b723e */ /* 0x000fe200000010ff */
[----:B------:R-:W-:Y:S01]  /*24b0*/  VIADD R0, R0, UR20 ;  /* 0x0000001400007c36 */ /* 0x000fe20008000000 */
[----:B------:R-:W-:Y:S02]  /*24c0*/  F2FP.BF16.F32.PACK_AB R73, R75, R74 ;  /* 0x0000004a4b49723e */ /* 0x000fe400000010ff */
[----:B------:R-:W-:Y:S02]  /*24d0*/  F2FP.BF16.F32.PACK_AB R104, R105, R104 ;  /* 0x000000686968723e */ /* 0x000fe400000010ff */
[----:B------:R-:W-:Y:S01]  /*24e0*/  F2FP.BF16.F32.PACK_AB R74, R77, R76 ;  /* 0x0000004c4d4a723e */ /* 0x000fe200000010ff */
[----:B------:R-:W1:Y:S02]  /*24f0*/  @!P2 SYNCS.CCTL.IV [UR20+0x18018] ;  /* 0x01801800ff00a9b1 */ /* 0x000e640008000014 */
[----:B-1----:R-:W-:Y:S01]  /*2500*/  STSM.16.M88.4 [R2], R24 ;  /* 0x0000001802007844 */ /* 0x002fe20000000200 */
[----:B------:R-:W-:-:S02]  /*2510*/  F2FP.BF16.F32.PACK_AB R75, R79, R78 ;  /* 0x0000004e4f4b723e */ /* 0x000fc400000010ff */
[----:B------:R-:W-:Y:S01]  /*2520*/  F2FP.BF16.F32.PACK_AB R105, R107, R106 ;  /* 0x0000006a6b69723e */ /* 0x000fe200000010ff */
[----:B------:R-:W-:Y:S01]  /*2530*/  STSM.16.M88.4 [R2+0x4000], R56 ;  /* 0x0040003802007844 */ /* 0x000fe20000000200 */
[----:B------:R-:W-:Y:S02]  /*2540*/  F2FP.BF16.F32.PACK_AB R136, R137, R136 ;  /* 0x000000888988723e */ /* 0x000fe400000010ff */
[----:B------:R-:W-:Y:S01]  /*2550*/  F2FP.BF16.F32.PACK_AB R48, R49, R48 ;  /* 0x000000303130723e */ /* 0x000fe200000010ff */
[----:B------:R-:W-:Y:S01]  /*2560*/  STSM.16.M88.4 [R2+0x8000], R88 ;  /* 0x0080005802007844 */ /* 0x000fe20000000200 */
[----:B------:R-:W-:Y:S02]  /*2570*/  F2FP.BF16.F32.PACK_AB R106, R109, R108 ;  /* 0x0000006c6d6a723e */ /* 0x000fe400000010ff */
[----:B------:R-:W-:Y:S01]  /*2580*/  F2FP.BF16.F32.PACK_AB R107, R111, R110 ;  /* 0x0000006e6f6b723e */ /* 0x000fe200000010ff */
[----:B------:R-:W-:Y:S01]  /*2590*/  STSM.16.M88.4 [R2+0xc000], R120 ;  /* 0x00c0007802007844 */ /* 0x000fe20000000200 */
[----:B------:R-:W-:-:S02]  /*25a0*/  F2FP.BF16.F32.PACK_AB R137, R139, R138 ;  /* 0x0000008a8b89723e */ /* 0x000fc400000010ff */
[----:B------:R-:W-:Y:S01]  /*25b0*/  F2FP.BF16.F32.PACK_AB R49, R51, R50 ;  /* 0x000000323331723e */ /* 0x000fe200000010ff */
[----:B------:R-:W-:Y:S01]  /*25c0*/  STSM.16.M88.4 [R3], R32 ;  /* 0x0000002003007844 */ /* 0x000fe20000000200 */
        /* <DEDUP_REMOVED lines=8> */
[----:B------:R-:W-:Y:S01]  /*2650*/  STSM.16.M88.4 [R3+0xc000], R128 ;  /* 0x00c0008003007844 */ /* 0x000fe20000000200 */
[----:B------:R-:W-:Y:S02]  /*2660*/  F2FP.BF16.F32.PACK_AB R112, R113, R112 ;  /* 0x000000707170723e */ /* 0x000fe400000010ff */
[----:B------:R-:W-:Y:S01]  /*2670*/  F2FP.BF16.F32.PACK_AB R82, R85, R84 ;  /* 0x000000545552723e */ /* 0x000fe200000010ff */
[----:B------:R-:W-:Y:S01]  /*2680*/  STSM.16.M88.4 [R4], R40 ;  /* 0x0000002804007844 */ /* 0x000fe20000000200 */
        /* <DEDUP_REMOVED lines=11> */
[----:B------:R-:W-:Y:S01]  /*2740*/  STSM.16.M88.4 [R0], R48 ;  /* 0x0000003000007844 */ /* 0x000fe20000000200 */
[----:B------:R-:W-:-:S03]  /*2750*/  ISETP.LT.U32.AND P0, PT, R6, 0x80, P0 ;  /* 0x000000800600780c */ /* 0x000fc60000701070 */
[----:B------:R-:W-:Y:S04]  /*2760*/  STSM.16.M88.4 [R0+0x4000], R80 ;  /* 0x0040005000007844 */ /* 0x000fe80000000200 */
[----:B------:R-:W-:Y:S04]  /*2770*/  STSM.16.M88.4 [R0+0x8000], R112 ;  /* 0x0080007000007844 */ /* 0x000fe80000000200 */
[----:B------:R-:W-:Y:S02]  /*2780*/  STSM.16.M88.4 [R0+0xc000], R144 ;  /* 0x00c0009000007844 */ /* 0x000fe40000000200 */
[----:B------:R-:W-:Y:S01]  /*2790*/  VOTEU.ANY UP0, P0 ;  /* 0x00000000003f7886 */ /* 0x000fe20000000100 */
[----:B------:R-:W-:Y:S01]  /*27a0*/  VOTEU.ANY UP1, P0 ;  /* 0x00000000003f7886 */ /* 0x000fe20000020100 */
[----:B------:R1:W-:Y:S06]  /*27b0*/  MEMBAR.ALL.CTA ;  /* 0x0000000000007992 */ /* 0x0003ec0000008000 */
[----:B-1----:R-:W1:Y:S01]  /*27c0*/  FENCE.VIEW.ASYNC.S ;  /* 0x00000000000073c6 */ /* 0x002e620000000000 */
[----:B---3--:R-:W-:Y:S01]  /*27d0*/  @UP0 UMOV UR6, UR26 ;  /* 0x0000001a00060c82 */ /* 0x008fe20008000000 */
[----:B------:R-:W-:Y:S01]  /*27e0*/  @UP0 UMOV UR7, UR27 ;  /* 0x0000001b00070c82 */ /* 0x000fe20008000000 */
[----:B-1----:R-:W-:Y:S06]  /*27f0*/  BAR.SYNC.DEFER_BLOCKING 0x0 ;  /* 0x0000000000007b1d */ /* 0x002fec0000010000 */
[----:B------:R1:W-:Y:S01]  /*2800*/  @UP1 UTMASTG.2D [UR8], [UR6] ;  /* 0x00000008060013b5 */ /* 0x0003e20008008000 */
[----:B------:R0:W-:Y:S01]  /*2810*/  UTMACMDFLUSH ;  /* 0x00000000000079b7 */ /* 0x0001e20000000000 */
[----:B------:R-:W-:-:S04]  /*2820*/  DEPBAR.LE SB0, 0x0 ;  /* 0x000080000000791a */ /* 0x000fc80000000000 */
[----:B------:R-:W-:Y:S06]  /*2830*/  BAR.SYNC.DEFER_BLOCKING 0x0 ;  /* 0x0000000000007b1d */ /* 0x000fec0000010000 */
[----:B-1----:R-:W-:Y:S05]  /*2840*/  EXIT ;  /* 0x000000000000794d */ /* 0x002fea0003800000 */
.L_x_48:
[----:B------:R-:W1:Y:S02]  /*2850*/  SYNCS.PHASECHK.TRANS64.TRYWAIT P0, [UR32+0x18000], R2 ;  /* 0x01800002ff0075a7 */ /* 0x000e640008000160 */
[----:B-1----:R-:W-:Y:S05]  /*2860*/  @!P0 BRA `(.L_x_48) ;  /* 0xfffffffc00f88947 */ /* 0x002fea000383ffff */
[----:B------:R-:W-:Y:S05]  /*2870*/  BRA `(.L_x_50) ;  /* 0xfffffff400bc7947 */ /* 0x000fea000383ffff */
.L_x_51:
[----:B------:R-:W-:-:S00]  /*2880*/  BRA `(.L_x_51) ;  /* 0xfffffffc00fc7947 */ /* 0x000fc0000383ffff */
[----:B------:R-:W-:-:S00]  /*2890*/  NOP ;  /* 0x0000000000007918 */ /* 0x000fc00000000000 */
        /* <DEDUP_REMOVED lines=14> */
.L_x_52:


//--------------------- .nv.shared.gluon_wgmma    --------------------------
	.section	.nv.shared.gluon_wgmma,"aw",@nobits
	.sectionflags	@""
	.align	16
	.zero		1024


//--------------------- .nv.shared.reserved.0     --------------------------
	.section	.nv.shared.reserved.0,"aw",@nobits
	.weak		__nv_reservedSMEM_offset_0_alias
	.size		__nv_reservedSMEM_offset_0_alias, 0, 0
	.other		__nv_reservedSMEM_offset_0_alias,@"STO_CUDA_RESERVED_SHARED STV_DEFAULT"
__nv_reservedSMEM_offset_0_alias:
	.zero		0


//--------------------- .nv.constant0.gluon_wgmma --------------------------
	.section	.nv.constant0.gluon_wgmma,"a",@progbits
	.sectionflags	@""
	.align	4
.nv.constant0.gluon_wgmma:
	.zero		608


//--------------------- SYMBOLS --------------------------

	.type		.nv.reservedSmem.offset0,@object
	.size		.nv.reservedSmem.offset0,0x4
